//
// Generated by NVIDIA NVVM Compiler
//
// Compiler Build ID: CL-36424714
// Cuda compilation tools, release 13.0, V13.0.88
// Based on NVVM 20.0.0
//

.version 9.0
.target sm_100
.address_size 64

	// .globl	_Z20matmul_coarse_kernelPfS_S_i
// _ZZ20matmul_coarse_kernelPfS_S_iE3Mds has been demoted
// _ZZ20matmul_coarse_kernelPfS_S_iE3Nds has been demoted
// _ZZ19matmul_tiled_kernelPfS_S_iE3Mds has been demoted
// _ZZ19matmul_tiled_kernelPfS_S_iE3Nds has been demoted

.visible .entry _Z20matmul_coarse_kernelPfS_S_i(
	.param .u64 .ptr .align 1 _Z20matmul_coarse_kernelPfS_S_i_param_0,
	.param .u64 .ptr .align 1 _Z20matmul_coarse_kernelPfS_S_i_param_1,
	.param .u64 .ptr .align 1 _Z20matmul_coarse_kernelPfS_S_i_param_2,
	.param .u32 _Z20matmul_coarse_kernelPfS_S_i_param_3
)
{
	.reg .pred 	%p<3>;
	.reg .b32 	%r<40>;
	.reg .b32 	%f<408>;
	.reg .b64 	%rd<16>;
	// demoted variable
	.shared .align 4 .b8 _ZZ20matmul_coarse_kernelPfS_S_iE3Mds[4096];
	// demoted variable
	.shared .align 4 .b8 _ZZ20matmul_coarse_kernelPfS_S_iE3Nds[4096];
	ld.param.u32 	%r16, [_Z20matmul_coarse_kernelPfS_S_i_param_3];
	mov.u32 	%r17, %ctaid.x;
	mov.u32 	%r18, %ctaid.y;
	mov.u32 	%r1, %tid.x;
	mov.u32 	%r2, %tid.y;
	shl.b32 	%r19, %r18, 5;
	add.s32 	%r3, %r19, %r2;
	shl.b32 	%r4, %r17, 7;
	setp.lt.s32 	%p1, %r16, 32;
	mov.f32 	%f404, 0f00000000;
	mov.f32 	%f405, %f404;
	mov.f32 	%f406, %f404;
	mov.f32 	%f407, %f404;
	@%p1 bra 	$L__BB0_3;
	shl.b32 	%r20, %r2, 7;
	mov.u32 	%r21, _ZZ20matmul_coarse_kernelPfS_S_iE3Mds;
	add.s32 	%r5, %r21, %r20;
	mov.u32 	%r22, _ZZ20matmul_coarse_kernelPfS_S_iE3Nds;
	add.s32 	%r23, %r22, %r20;
	shl.b32 	%r24, %r1, 2;
	add.s32 	%r6, %r23, %r24;
	shr.s32 	%r25, %r16, 31;
	shr.u32 	%r26, %r25, 27;
	add.s32 	%r27, %r16, %r26;
	shr.s32 	%r28, %r27, 5;
	neg.s32 	%r39, %r28;
	mad.lo.s32 	%r38, %r16, %r3, %r1;
	mad.lo.s32 	%r29, %r2, %r16, %r1;
	add.s32 	%r37, %r29, %r4;
	mov.f32 	%f404, 0f00000000;
$L__BB0_2:
	ld.param.u64 	%rd14, [_Z20matmul_coarse_kernelPfS_S_i_param_1];
	ld.param.u64 	%rd13, [_Z20matmul_coarse_kernelPfS_S_i_param_0];
	mul.wide.s32 	%rd4, %r38, 4;
	cvta.to.global.u64 	%rd5, %rd13;
	add.s64 	%rd6, %rd5, %rd4;
	mul.wide.s32 	%rd7, %r37, 4;
	cvta.to.global.u64 	%rd8, %rd14;
	add.s64 	%rd9, %rd8, %rd7;
	ld.global.f32 	%f15, [%rd6];
	add.s32 	%r31, %r5, %r24;
	st.shared.f32 	[%r31], %f15;
	ld.global.f32 	%f16, [%rd9];
	st.shared.f32 	[%r6], %f16;
	bar.sync 	0;
	ld.shared.f32 	%f17, [%r5];
	add.s32 	%r33, %r22, %r24;
	ld.shared.f32 	%f18, [%r33];
	fma.rn.f32 	%f19, %f17, %f18, %f407;
	ld.shared.f32 	%f20, [%r5+4];
	ld.shared.f32 	%f21, [%r33+128];
	fma.rn.f32 	%f22, %f20, %f21, %f19;
	ld.shared.f32 	%f23, [%r5+8];
	ld.shared.f32 	%f24, [%r33+256];
	fma.rn.f32 	%f25, %f23, %f24, %f22;
	ld.shared.f32 	%f26, [%r5+12];
	ld.shared.f32 	%f27, [%r33+384];
	fma.rn.f32 	%f28, %f26, %f27, %f25;
	ld.shared.f32 	%f29, [%r5+16];
	ld.shared.f32 	%f30, [%r33+512];
	fma.rn.f32 	%f31, %f29, %f30, %f28;
	ld.shared.f32 	%f32, [%r5+20];
	ld.shared.f32 	%f33, [%r33+640];
	fma.rn.f32 	%f34, %f32, %f33, %f31;
	ld.shared.f32 	%f35, [%r5+24];
	ld.shared.f32 	%f36, [%r33+768];
	fma.rn.f32 	%f37, %f35, %f36, %f34;
	ld.shared.f32 	%f38, [%r5+28];
	ld.shared.f32 	%f39, [%r33+896];
	fma.rn.f32 	%f40, %f38, %f39, %f37;
	ld.shared.f32 	%f41, [%r5+32];
	ld.shared.f32 	%f42, [%r33+1024];
	fma.rn.f32 	%f43, %f41, %f42, %f40;
	ld.shared.f32 	%f44, [%r5+36];
	ld.shared.f32 	%f45, [%r33+1152];
	fma.rn.f32 	%f46, %f44, %f45, %f43;
	ld.shared.f32 	%f47, [%r5+40];
	ld.shared.f32 	%f48, [%r33+1280];
	fma.rn.f32 	%f49, %f47, %f48, %f46;
	ld.shared.f32 	%f50, [%r5+44];
	ld.shared.f32 	%f51, [%r33+1408];
	fma.rn.f32 	%f52, %f50, %f51, %f49;
	ld.shared.f32 	%f53, [%r5+48];
	ld.shared.f32 	%f54, [%r33+1536];
	fma.rn.f32 	%f55, %f53, %f54, %f52;
	ld.shared.f32 	%f56, [%r5+52];
	ld.shared.f32 	%f57, [%r33+1664];
	fma.rn.f32 	%f58, %f56, %f57, %f55;
	ld.shared.f32 	%f59, [%r5+56];
	ld.shared.f32 	%f60, [%r33+1792];
	fma.rn.f32 	%f61, %f59, %f60, %f58;
	ld.shared.f32 	%f62, [%r5+60];
	ld.shared.f32 	%f63, [%r33+1920];
	fma.rn.f32 	%f64, %f62, %f63, %f61;
	ld.shared.f32 	%f65, [%r5+64];
	ld.shared.f32 	%f66, [%r33+2048];
	fma.rn.f32 	%f67, %f65, %f66, %f64;
	ld.shared.f32 	%f68, [%r5+68];
	ld.shared.f32 	%f69, [%r33+2176];
	fma.rn.f32 	%f70, %f68, %f69, %f67;
	ld.shared.f32 	%f71, [%r5+72];
	ld.shared.f32 	%f72, [%r33+2304];
	fma.rn.f32 	%f73, %f71, %f72, %f70;
	ld.shared.f32 	%f74, [%r5+76];
	ld.shared.f32 	%f75, [%r33+2432];
	fma.rn.f32 	%f76, %f74, %f75, %f73;
	ld.shared.f32 	%f77, [%r5+80];
	ld.shared.f32 	%f78, [%r33+2560];
	fma.rn.f32 	%f79, %f77, %f78, %f76;
	ld.shared.f32 	%f80, [%r5+84];
	ld.shared.f32 	%f81, [%r33+2688];
	fma.rn.f32 	%f82, %f80, %f81, %f79;
	ld.shared.f32 	%f83, [%r5+88];
	ld.shared.f32 	%f84, [%r33+2816];
	fma.rn.f32 	%f85, %f83, %f84, %f82;
	ld.shared.f32 	%f86, [%r5+92];
	ld.shared.f32 	%f87, [%r33+2944];
	fma.rn.f32 	%f88, %f86, %f87, %f85;
	ld.shared.f32 	%f89, [%r5+96];
	ld.shared.f32 	%f90, [%r33+3072];
	fma.rn.f32 	%f91, %f89, %f90, %f88;
	ld.shared.f32 	%f92, [%r5+100];
	ld.shared.f32 	%f93, [%r33+3200];
	fma.rn.f32 	%f94, %f92, %f93, %f91;
	ld.shared.f32 	%f95, [%r5+104];
	ld.shared.f32 	%f96, [%r33+3328];
	fma.rn.f32 	%f97, %f95, %f96, %f94;
	ld.shared.f32 	%f98, [%r5+108];
	ld.shared.f32 	%f99, [%r33+3456];
	fma.rn.f32 	%f100, %f98, %f99, %f97;
	ld.shared.f32 	%f101, [%r5+112];
	ld.shared.f32 	%f102, [%r33+3584];
	fma.rn.f32 	%f103, %f101, %f102, %f100;
	ld.shared.f32 	%f104, [%r5+116];
	ld.shared.f32 	%f105, [%r33+3712];
	fma.rn.f32 	%f106, %f104, %f105, %f103;
	ld.shared.f32 	%f107, [%r5+120];
	ld.shared.f32 	%f108, [%r33+3840];
	fma.rn.f32 	%f109, %f107, %f108, %f106;
	ld.shared.f32 	%f110, [%r5+124];
	ld.shared.f32 	%f111, [%r33+3968];
	fma.rn.f32 	%f407, %f110, %f111, %f109;
	bar.sync 	0;
	ld.global.f32 	%f112, [%rd9+128];
	st.shared.f32 	[%r6], %f112;
	bar.sync 	0;
	ld.shared.f32 	%f113, [%r5];
	ld.shared.f32 	%f114, [%r33];
	fma.rn.f32 	%f115, %f113, %f114, %f406;
	ld.shared.f32 	%f116, [%r5+4];
	ld.shared.f32 	%f117, [%r33+128];
	fma.rn.f32 	%f118, %f116, %f117, %f115;
	ld.shared.f32 	%f119, [%r5+8];
	ld.shared.f32 	%f120, [%r33+256];
	fma.rn.f32 	%f121, %f119, %f120, %f118;
	ld.shared.f32 	%f122, [%r5+12];
	ld.shared.f32 	%f123, [%r33+384];
	fma.rn.f32 	%f124, %f122, %f123, %f121;
	ld.shared.f32 	%f125, [%r5+16];
	ld.shared.f32 	%f126, [%r33+512];
	fma.rn.f32 	%f127, %f125, %f126, %f124;
	ld.shared.f32 	%f128, [%r5+20];
	ld.shared.f32 	%f129, [%r33+640];
	fma.rn.f32 	%f130, %f128, %f129, %f127;
	ld.shared.f32 	%f131, [%r5+24];
	ld.shared.f32 	%f132, [%r33+768];
	fma.rn.f32 	%f133, %f131, %f132, %f130;
	ld.shared.f32 	%f134, [%r5+28];
	ld.shared.f32 	%f135, [%r33+896];
	fma.rn.f32 	%f136, %f134, %f135, %f133;
	ld.shared.f32 	%f137, [%r5+32];
	ld.shared.f32 	%f138, [%r33+1024];
	fma.rn.f32 	%f139, %f137, %f138, %f136;
	ld.shared.f32 	%f140, [%r5+36];
	ld.shared.f32 	%f141, [%r33+1152];
	fma.rn.f32 	%f142, %f140, %f141, %f139;
	ld.shared.f32 	%f143, [%r5+40];
	ld.shared.f32 	%f144, [%r33+1280];
	fma.rn.f32 	%f145, %f143, %f144, %f142;
	ld.shared.f32 	%f146, [%r5+44];
	ld.shared.f32 	%f147, [%r33+1408];
	fma.rn.f32 	%f148, %f146, %f147, %f145;
	ld.shared.f32 	%f149, [%r5+48];
	ld.shared.f32 	%f150, [%r33+1536];
	fma.rn.f32 	%f151, %f149, %f150, %f148;
	ld.shared.f32 	%f152, [%r5+52];
	ld.shared.f32 	%f153, [%r33+1664];
	fma.rn.f32 	%f154, %f152, %f153, %f151;
	ld.shared.f32 	%f155, [%r5+56];
	ld.shared.f32 	%f156, [%r33+1792];
	fma.rn.f32 	%f157, %f155, %f156, %f154;
	ld.shared.f32 	%f158, [%r5+60];
	ld.shared.f32 	%f159, [%r33+1920];
	fma.rn.f32 	%f160, %f158, %f159, %f157;
	ld.shared.f32 	%f161, [%r5+64];
	ld.shared.f32 	%f162, [%r33+2048];
	fma.rn.f32 	%f163, %f161, %f162, %f160;
	ld.shared.f32 	%f164, [%r5+68];
	ld.shared.f32 	%f165, [%r33+2176];
	fma.rn.f32 	%f166, %f164, %f165, %f163;
	ld.shared.f32 	%f167, [%r5+72];
	ld.shared.f32 	%f168, [%r33+2304];
	fma.rn.f32 	%f169, %f167, %f168, %f166;
	ld.shared.f32 	%f170, [%r5+76];
	ld.shared.f32 	%f171, [%r33+2432];
	fma.rn.f32 	%f172, %f170, %f171, %f169;
	ld.shared.f32 	%f173, [%r5+80];
	ld.shared.f32 	%f174, [%r33+2560];
	fma.rn.f32 	%f175, %f173, %f174, %f172;
	ld.shared.f32 	%f176, [%r5+84];
	ld.shared.f32 	%f177, [%r33+2688];
	fma.rn.f32 	%f178, %f176, %f177, %f175;
	ld.shared.f32 	%f179, [%r5+88];
	ld.shared.f32 	%f180, [%r33+2816];
	fma.rn.f32 	%f181, %f179, %f180, %f178;
	ld.shared.f32 	%f182, [%r5+92];
	ld.shared.f32 	%f183, [%r33+2944];
	fma.rn.f32 	%f184, %f182, %f183, %f181;
	ld.shared.f32 	%f185, [%r5+96];
	ld.shared.f32 	%f186, [%r33+3072];
	fma.rn.f32 	%f187, %f185, %f186, %f184;
	ld.shared.f32 	%f188, [%r5+100];
	ld.shared.f32 	%f189, [%r33+3200];
	fma.rn.f32 	%f190, %f188, %f189, %f187;
	ld.shared.f32 	%f191, [%r5+104];
	ld.shared.f32 	%f192, [%r33+3328];
	fma.rn.f32 	%f193, %f191, %f192, %f190;
	ld.shared.f32 	%f194, [%r5+108];
	ld.shared.f32 	%f195, [%r33+3456];
	fma.rn.f32 	%f196, %f194, %f195, %f193;
	ld.shared.f32 	%f197, [%r5+112];
	ld.shared.f32 	%f198, [%r33+3584];
	fma.rn.f32 	%f199, %f197, %f198, %f196;
	ld.shared.f32 	%f200, [%r5+116];
	ld.shared.f32 	%f201, [%r33+3712];
	fma.rn.f32 	%f202, %f200, %f201, %f199;
	ld.shared.f32 	%f203, [%r5+120];
	ld.shared.f32 	%f204, [%r33+3840];
	fma.rn.f32 	%f205, %f203, %f204, %f202;
	ld.shared.f32 	%f206, [%r5+124];
	ld.shared.f32 	%f207, [%r33+3968];
	fma.rn.f32 	%f406, %f206, %f207, %f205;
	bar.sync 	0;
	ld.global.f32 	%f208, [%rd9+256];
	st.shared.f32 	[%r6], %f208;
	bar.sync 	0;
	ld.shared.f32 	%f209, [%r5];
	ld.shared.f32 	%f210, [%r33];
	fma.rn.f32 	%f211, %f209, %f210, %f405;
	ld.shared.f32 	%f212, [%r5+4];
	ld.shared.f32 	%f213, [%r33+128];
	fma.rn.f32 	%f214, %f212, %f213, %f211;
	ld.shared.f32 	%f215, [%r5+8];
	ld.shared.f32 	%f216, [%r33+256];
	fma.rn.f32 	%f217, %f215, %f216, %f214;
	ld.shared.f32 	%f218, [%r5+12];
	ld.shared.f32 	%f219, [%r33+384];
	fma.rn.f32 	%f220, %f218, %f219, %f217;
	ld.shared.f32 	%f221, [%r5+16];
	ld.shared.f32 	%f222, [%r33+512];
	fma.rn.f32 	%f223, %f221, %f222, %f220;
	ld.shared.f32 	%f224, [%r5+20];
	ld.shared.f32 	%f225, [%r33+640];
	fma.rn.f32 	%f226, %f224, %f225, %f223;
	ld.shared.f32 	%f227, [%r5+24];
	ld.shared.f32 	%f228, [%r33+768];
	fma.rn.f32 	%f229, %f227, %f228, %f226;
	ld.shared.f32 	%f230, [%r5+28];
	ld.shared.f32 	%f231, [%r33+896];
	fma.rn.f32 	%f232, %f230, %f231, %f229;
	ld.shared.f32 	%f233, [%r5+32];
	ld.shared.f32 	%f234, [%r33+1024];
	fma.rn.f32 	%f235, %f233, %f234, %f232;
	ld.shared.f32 	%f236, [%r5+36];
	ld.shared.f32 	%f237, [%r33+1152];
	fma.rn.f32 	%f238, %f236, %f237, %f235;
	ld.shared.f32 	%f239, [%r5+40];
	ld.shared.f32 	%f240, [%r33+1280];
	fma.rn.f32 	%f241, %f239, %f240, %f238;
	ld.shared.f32 	%f242, [%r5+44];
	ld.shared.f32 	%f243, [%r33+1408];
	fma.rn.f32 	%f244, %f242, %f243, %f241;
	ld.shared.f32 	%f245, [%r5+48];
	ld.shared.f32 	%f246, [%r33+1536];
	fma.rn.f32 	%f247, %f245, %f246, %f244;
	ld.shared.f32 	%f248, [%r5+52];
	ld.shared.f32 	%f249, [%r33+1664];
	fma.rn.f32 	%f250, %f248, %f249, %f247;
	ld.shared.f32 	%f251, [%r5+56];
	ld.shared.f32 	%f252, [%r33+1792];
	fma.rn.f32 	%f253, %f251, %f252, %f250;
	ld.shared.f32 	%f254, [%r5+60];
	ld.shared.f32 	%f255, [%r33+1920];
	fma.rn.f32 	%f256, %f254, %f255, %f253;
	ld.shared.f32 	%f257, [%r5+64];
	ld.shared.f32 	%f258, [%r33+2048];
	fma.rn.f32 	%f259, %f257, %f258, %f256;
	ld.shared.f32 	%f260, [%r5+68];
	ld.shared.f32 	%f261, [%r33+2176];
	fma.rn.f32 	%f262, %f260, %f261, %f259;
	ld.shared.f32 	%f263, [%r5+72];
	ld.shared.f32 	%f264, [%r33+2304];
	fma.rn.f32 	%f265, %f263, %f264, %f262;
	ld.shared.f32 	%f266, [%r5+76];
	ld.shared.f32 	%f267, [%r33+2432];
	fma.rn.f32 	%f268, %f266, %f267, %f265;
	ld.shared.f32 	%f269, [%r5+80];
	ld.shared.f32 	%f270, [%r33+2560];
	fma.rn.f32 	%f271, %f269, %f270, %f268;
	ld.shared.f32 	%f272, [%r5+84];
	ld.shared.f32 	%f273, [%r33+2688];
	fma.rn.f32 	%f274, %f272, %f273, %f271;
	ld.shared.f32 	%f275, [%r5+88];
	ld.shared.f32 	%f276, [%r33+2816];
	fma.rn.f32 	%f277, %f275, %f276, %f274;
	ld.shared.f32 	%f278, [%r5+92];
	ld.shared.f32 	%f279, [%r33+2944];
	fma.rn.f32 	%f280, %f278, %f279, %f277;
	ld.shared.f32 	%f281, [%r5+96];
	ld.shared.f32 	%f282, [%r33+3072];
	fma.rn.f32 	%f283, %f281, %f282, %f280;
	ld.shared.f32 	%f284, [%r5+100];
	ld.shared.f32 	%f285, [%r33+3200];
	fma.rn.f32 	%f286, %f284, %f285, %f283;
	ld.shared.f32 	%f287, [%r5+104];
	ld.shared.f32 	%f288, [%r33+3328];
	fma.rn.f32 	%f289, %f287, %f288, %f286;
	ld.shared.f32 	%f290, [%r5+108];
	ld.shared.f32 	%f291, [%r33+3456];
	fma.rn.f32 	%f292, %f290, %f291, %f289;
	ld.shared.f32 	%f293, [%r5+112];
	ld.shared.f32 	%f294, [%r33+3584];
	fma.rn.f32 	%f295, %f293, %f294, %f292;
	ld.shared.f32 	%f296, [%r5+116];
	ld.shared.f32 	%f297, [%r33+3712];
	fma.rn.f32 	%f298, %f296, %f297, %f295;
	ld.shared.f32 	%f299, [%r5+120];
	ld.shared.f32 	%f300, [%r33+3840];
	fma.rn.f32 	%f301, %f299, %f300, %f298;
	ld.shared.f32 	%f302, [%r5+124];
	ld.shared.f32 	%f303, [%r33+3968];
	fma.rn.f32 	%f405, %f302, %f303, %f301;
	bar.sync 	0;
	ld.global.f32 	%f304, [%rd9+384];
	st.shared.f32 	[%r6], %f304;
	bar.sync 	0;
	ld.shared.f32 	%f305, [%r5];
	ld.shared.f32 	%f306, [%r33];
	fma.rn.f32 	%f307, %f305, %f306, %f404;
	ld.shared.f32 	%f308, [%r5+4];
	ld.shared.f32 	%f309, [%r33+128];
	fma.rn.f32 	%f310, %f308, %f309, %f307;
	ld.shared.f32 	%f311, [%r5+8];
	ld.shared.f32 	%f312, [%r33+256];
	fma.rn.f32 	%f313, %f311, %f312, %f310;
	ld.shared.f32 	%f314, [%r5+12];
	ld.shared.f32 	%f315, [%r33+384];
	fma.rn.f32 	%f316, %f314, %f315, %f313;
	ld.shared.f32 	%f317, [%r5+16];
	ld.shared.f32 	%f318, [%r33+512];
	fma.rn.f32 	%f319, %f317, %f318, %f316;
	ld.shared.f32 	%f320, [%r5+20];
	ld.shared.f32 	%f321, [%r33+640];
	fma.rn.f32 	%f322, %f320, %f321, %f319;
	ld.shared.f32 	%f323, [%r5+24];
	ld.shared.f32 	%f324, [%r33+768];
	fma.rn.f32 	%f325, %f323, %f324, %f322;
	ld.shared.f32 	%f326, [%r5+28];
	ld.shared.f32 	%f327, [%r33+896];
	fma.rn.f32 	%f328, %f326, %f327, %f325;
	ld.shared.f32 	%f329, [%r5+32];
	ld.shared.f32 	%f330, [%r33+1024];
	fma.rn.f32 	%f331, %f329, %f330, %f328;
	ld.shared.f32 	%f332, [%r5+36];
	ld.shared.f32 	%f333, [%r33+1152];
	fma.rn.f32 	%f334, %f332, %f333, %f331;
	ld.shared.f32 	%f335, [%r5+40];
	ld.shared.f32 	%f336, [%r33+1280];
	fma.rn.f32 	%f337, %f335, %f336, %f334;
	ld.shared.f32 	%f338, [%r5+44];
	ld.shared.f32 	%f339, [%r33+1408];
	fma.rn.f32 	%f340, %f338, %f339, %f337;
	ld.shared.f32 	%f341, [%r5+48];
	ld.shared.f32 	%f342, [%r33+1536];
	fma.rn.f32 	%f343, %f341, %f342, %f340;
	ld.shared.f32 	%f344, [%r5+52];
	ld.shared.f32 	%f345, [%r33+1664];
	fma.rn.f32 	%f346, %f344, %f345, %f343;
	ld.shared.f32 	%f347, [%r5+56];
	ld.shared.f32 	%f348, [%r33+1792];
	fma.rn.f32 	%f349, %f347, %f348, %f346;
	ld.shared.f32 	%f350, [%r5+60];
	ld.shared.f32 	%f351, [%r33+1920];
	fma.rn.f32 	%f352, %f350, %f351, %f349;
	ld.shared.f32 	%f353, [%r5+64];
	ld.shared.f32 	%f354, [%r33+2048];
	fma.rn.f32 	%f355, %f353, %f354, %f352;
	ld.shared.f32 	%f356, [%r5+68];
	ld.shared.f32 	%f357, [%r33+2176];
	fma.rn.f32 	%f358, %f356, %f357, %f355;
	ld.shared.f32 	%f359, [%r5+72];
	ld.shared.f32 	%f360, [%r33+2304];
	fma.rn.f32 	%f361, %f359, %f360, %f358;
	ld.shared.f32 	%f362, [%r5+76];
	ld.shared.f32 	%f363, [%r33+2432];
	fma.rn.f32 	%f364, %f362, %f363, %f361;
	ld.shared.f32 	%f365, [%r5+80];
	ld.shared.f32 	%f366, [%r33+2560];
	fma.rn.f32 	%f367, %f365, %f366, %f364;
	ld.shared.f32 	%f368, [%r5+84];
	ld.shared.f32 	%f369, [%r33+2688];
	fma.rn.f32 	%f370, %f368, %f369, %f367;
	ld.shared.f32 	%f371, [%r5+88];
	ld.shared.f32 	%f372, [%r33+2816];
	fma.rn.f32 	%f373, %f371, %f372, %f370;
	ld.shared.f32 	%f374, [%r5+92];
	ld.shared.f32 	%f375, [%r33+2944];
	fma.rn.f32 	%f376, %f374, %f375, %f373;
	ld.shared.f32 	%f377, [%r5+96];
	ld.shared.f32 	%f378, [%r33+3072];
	fma.rn.f32 	%f379, %f377, %f378, %f376;
	ld.shared.f32 	%f380, [%r5+100];
	ld.shared.f32 	%f381, [%r33+3200];
	fma.rn.f32 	%f382, %f380, %f381, %f379;
	ld.shared.f32 	%f383, [%r5+104];
	ld.shared.f32 	%f384, [%r33+3328];
	fma.rn.f32 	%f385, %f383, %f384, %f382;
	ld.shared.f32 	%f386, [%r5+108];
	ld.shared.f32 	%f387, [%r33+3456];
	fma.rn.f32 	%f388, %f386, %f387, %f385;
	ld.shared.f32 	%f389, [%r5+112];
	ld.shared.f32 	%f390, [%r33+3584];
	fma.rn.f32 	%f391, %f389, %f390, %f388;
	ld.shared.f32 	%f392, [%r5+116];
	ld.shared.f32 	%f393, [%r33+3712];
	fma.rn.f32 	%f394, %f392, %f393, %f391;
	ld.shared.f32 	%f395, [%r5+120];
	ld.shared.f32 	%f396, [%r33+3840];
	fma.rn.f32 	%f397, %f395, %f396, %f394;
	ld.shared.f32 	%f398, [%r5+124];
	ld.shared.f32 	%f399, [%r33+3968];
	fma.rn.f32 	%f404, %f398, %f399, %f397;
	bar.sync 	0;
	add.s32 	%r39, %r39, 1;
	setp.eq.s32 	%p2, %r39, 0;
	add.s32 	%r38, %r38, 32;
	shl.b32 	%r34, %r16, 5;
	add.s32 	%r37, %r37, %r34;
	@%p2 bra 	$L__BB0_3;
	bra.uni 	$L__BB0_2;
$L__BB0_3:
	ld.param.u64 	%rd15, [_Z20matmul_coarse_kernelPfS_S_i_param_2];
	add.s32 	%r35, %r4, %r1;
	mad.lo.s32 	%r36, %r16, %r3, %r35;
	cvta.to.global.u64 	%rd10, %rd15;
	mul.wide.s32 	%rd11, %r36, 4;
	add.s64 	%rd12, %rd10, %rd11;
	st.global.f32 	[%rd12], %f407;
	st.global.f32 	[%rd12+128], %f406;
	st.global.f32 	[%rd12+256], %f405;
	st.global.f32 	[%rd12+384], %f404;
	ret;

}
	// .globl	_Z19matmul_tiled_kernelPfS_S_i
.visible .entry _Z19matmul_tiled_kernelPfS_S_i(
	.param .u64 .ptr .align 1 _Z19matmul_tiled_kernelPfS_S_i_param_0,
	.param .u64 .ptr .align 1 _Z19matmul_tiled_kernelPfS_S_i_param_1,
	.param .u64 .ptr .align 1 _Z19matmul_tiled_kernelPfS_S_i_param_2,
	.param .u32 _Z19matmul_tiled_kernelPfS_S_i_param_3
)
{
	.reg .pred 	%p<3>;
	.reg .b32 	%r<37>;
	.reg .b32 	%f<105>;
	.reg .b64 	%rd<13>;
	// demoted variable
	.shared .align 4 .b8 _ZZ19matmul_tiled_kernelPfS_S_iE3Mds[4096];
	// demoted variable
	.shared .align 4 .b8 _ZZ19matmul_tiled_kernelPfS_S_iE3Nds[4096];
	ld.param.u64 	%rd3, [_Z19matmul_tiled_kernelPfS_S_i_param_0];
	ld.param.u64 	%rd4, [_Z19matmul_tiled_kernelPfS_S_i_param_1];
	ld.param.u64 	%rd5, [_Z19matmul_tiled_kernelPfS_S_i_param_2];
	ld.param.u32 	%r19, [_Z19matmul_tiled_kernelPfS_S_i_param_3];
	mov.u32 	%r20, %ctaid.x;
	mov.u32 	%r21, %ctaid.y;
	mov.u32 	%r1, %tid.x;
	mov.u32 	%r2, %tid.y;
	shl.b32 	%r22, %r21, 5;
	add.s32 	%r3, %r22, %r2;
	shl.b32 	%r4, %r20, 5;
	setp.lt.s32 	%p1, %r19, 32;
	mov.f32 	%f104, 0f00000000;
	@%p1 bra 	$L__BB1_3;
	shl.b32 	%r23, %r2, 7;
	mov.u32 	%r24, _ZZ19matmul_tiled_kernelPfS_S_iE3Mds;
	add.s32 	%r5, %r24, %r23;
	shl.b32 	%r25, %r1, 2;
	add.s32 	%r6, %r5, %r25;
	mov.u32 	%r26, _ZZ19matmul_tiled_kernelPfS_S_iE3Nds;
	add.s32 	%r8, %r26, %r25;
	add.s32 	%r7, %r8, %r23;
	shr.s32 	%r27, %r19, 31;
	shr.u32 	%r28, %r27, 27;
	add.s32 	%r29, %r19, %r28;
	shr.s32 	%r30, %r29, 5;
	neg.s32 	%r36, %r30;
	mad.lo.s32 	%r35, %r19, %r3, %r1;
	mad.lo.s32 	%r31, %r2, %r19, %r1;
	add.s32 	%r34, %r31, %r4;
	shl.b32 	%r12, %r19, 5;
	cvta.to.global.u64 	%rd1, %rd3;
	cvta.to.global.u64 	%rd2, %rd4;
	mov.f32 	%f104, 0f00000000;
$L__BB1_2:
	mul.wide.s32 	%rd6, %r35, 4;
	add.s64 	%rd7, %rd1, %rd6;
	ld.global.f32 	%f6, [%rd7];
	st.shared.f32 	[%r6], %f6;
	mul.wide.u32 	%rd8, %r34, 4;
	add.s64 	%rd9, %rd2, %rd8;
	ld.global.f32 	%f7, [%rd9];
	st.shared.f32 	[%r7], %f7;
	bar.sync 	0;
	ld.shared.f32 	%f8, [%r5];
	ld.shared.f32 	%f9, [%r8];
	fma.rn.f32 	%f10, %f8, %f9, %f104;
	ld.shared.f32 	%f11, [%r5+4];
	ld.shared.f32 	%f12, [%r8+128];
	fma.rn.f32 	%f13, %f11, %f12, %f10;
	ld.shared.f32 	%f14, [%r5+8];
	ld.shared.f32 	%f15, [%r8+256];
	fma.rn.f32 	%f16, %f14, %f15, %f13;
	ld.shared.f32 	%f17, [%r5+12];
	ld.shared.f32 	%f18, [%r8+384];
	fma.rn.f32 	%f19, %f17, %f18, %f16;
	ld.shared.f32 	%f20, [%r5+16];
	ld.shared.f32 	%f21, [%r8+512];
	fma.rn.f32 	%f22, %f20, %f21, %f19;
	ld.shared.f32 	%f23, [%r5+20];
	ld.shared.f32 	%f24, [%r8+640];
	fma.rn.f32 	%f25, %f23, %f24, %f22;
	ld.shared.f32 	%f26, [%r5+24];
	ld.shared.f32 	%f27, [%r8+768];
	fma.rn.f32 	%f28, %f26, %f27, %f25;
	ld.shared.f32 	%f29, [%r5+28];
	ld.shared.f32 	%f30, [%r8+896];
	fma.rn.f32 	%f31, %f29, %f30, %f28;
	ld.shared.f32 	%f32, [%r5+32];
	ld.shared.f32 	%f33, [%r8+1024];
	fma.rn.f32 	%f34, %f32, %f33, %f31;
	ld.shared.f32 	%f35, [%r5+36];
	ld.shared.f32 	%f36, [%r8+1152];
	fma.rn.f32 	%f37, %f35, %f36, %f34;
	ld.shared.f32 	%f38, [%r5+40];
	ld.shared.f32 	%f39, [%r8+1280];
	fma.rn.f32 	%f40, %f38, %f39, %f37;
	ld.shared.f32 	%f41, [%r5+44];
	ld.shared.f32 	%f42, [%r8+1408];
	fma.rn.f32 	%f43, %f41, %f42, %f40;
	ld.shared.f32 	%f44, [%r5+48];
	ld.shared.f32 	%f45, [%r8+1536];
	fma.rn.f32 	%f46, %f44, %f45, %f43;
	ld.shared.f32 	%f47, [%r5+52];
	ld.shared.f32 	%f48, [%r8+1664];
	fma.rn.f32 	%f49, %f47, %f48, %f46;
	ld.shared.f32 	%f50, [%r5+56];
	ld.shared.f32 	%f51, [%r8+1792];
	fma.rn.f32 	%f52, %f50, %f51, %f49;
	ld.shared.f32 	%f53, [%r5+60];
	ld.shared.f32 	%f54, [%r8+1920];
	fma.rn.f32 	%f55, %f53, %f54, %f52;
	ld.shared.f32 	%f56, [%r5+64];
	ld.shared.f32 	%f57, [%r8+2048];
	fma.rn.f32 	%f58, %f56, %f57, %f55;
	ld.shared.f32 	%f59, [%r5+68];
	ld.shared.f32 	%f60, [%r8+2176];
	fma.rn.f32 	%f61, %f59, %f60, %f58;
	ld.shared.f32 	%f62, [%r5+72];
	ld.shared.f32 	%f63, [%r8+2304];
	fma.rn.f32 	%f64, %f62, %f63, %f61;
	ld.shared.f32 	%f65, [%r5+76];
	ld.shared.f32 	%f66, [%r8+2432];
	fma.rn.f32 	%f67, %f65, %f66, %f64;
	ld.shared.f32 	%f68, [%r5+80];
	ld.shared.f32 	%f69, [%r8+2560];
	fma.rn.f32 	%f70, %f68, %f69, %f67;
	ld.shared.f32 	%f71, [%r5+84];
	ld.shared.f32 	%f72, [%r8+2688];
	fma.rn.f32 	%f73, %f71, %f72, %f70;
	ld.shared.f32 	%f74, [%r5+88];
	ld.shared.f32 	%f75, [%r8+2816];
	fma.rn.f32 	%f76, %f74, %f75, %f73;
	ld.shared.f32 	%f77, [%r5+92];
	ld.shared.f32 	%f78, [%r8+2944];
	fma.rn.f32 	%f79, %f77, %f78, %f76;
	ld.shared.f32 	%f80, [%r5+96];
	ld.shared.f32 	%f81, [%r8+3072];
	fma.rn.f32 	%f82, %f80, %f81, %f79;
	ld.shared.f32 	%f83, [%r5+100];
	ld.shared.f32 	%f84, [%r8+3200];
	fma.rn.f32 	%f85, %f83, %f84, %f82;
	ld.shared.f32 	%f86, [%r5+104];
	ld.shared.f32 	%f87, [%r8+3328];
	fma.rn.f32 	%f88, %f86, %f87, %f85;
	ld.shared.f32 	%f89, [%r5+108];
	ld.shared.f32 	%f90, [%r8+3456];
	fma.rn.f32 	%f91, %f89, %f90, %f88;
	ld.shared.f32 	%f92, [%r5+112];
	ld.shared.f32 	%f93, [%r8+3584];
	fma.rn.f32 	%f94, %f92, %f93, %f91;
	ld.shared.f32 	%f95, [%r5+116];
	ld.shared.f32 	%f96, [%r8+3712];
	fma.rn.f32 	%f97, %f95, %f96, %f94;
	ld.shared.f32 	%f98, [%r5+120];
	ld.shared.f32 	%f99, [%r8+3840];
	fma.rn.f32 	%f100, %f98, %f99, %f97;
	ld.shared.f32 	%f101, [%r5+124];
	ld.shared.f32 	%f102, [%r8+3968];
	fma.rn.f32 	%f104, %f101, %f102, %f100;
	bar.sync 	0;
	add.s32 	%r36, %r36, 1;
	setp.ne.s32 	%p2, %r36, 0;
	add.s32 	%r35, %r35, 32;
	add.s32 	%r34, %r34, %r12;
	@%p2 bra 	$L__BB1_2;
$L__BB1_3:
	cvta.to.global.u64 	%rd10, %rd5;
	add.s32 	%r32, %r4, %r1;
	mad.lo.s32 	%r33, %r19, %r3, %r32;
	mul.wide.s32 	%rd11, %r33, 4;
	add.s64 	%rd12, %rd10, %rd11;
	st.global.f32 	[%rd12], %f104;
	ret;

}
	// .globl	_Z13matmul_kernelPfS_S_i
.visible .entry _Z13matmul_kernelPfS_S_i(
	.param .u64 .ptr .align 1 _Z13matmul_kernelPfS_S_i_param_0,
	.param .u64 .ptr .align 1 _Z13matmul_kernelPfS_S_i_param_1,
	.param .u64 .ptr .align 1 _Z13matmul_kernelPfS_S_i_param_2,
	.param .u32 _Z13matmul_kernelPfS_S_i_param_3
)
{
	.reg .pred 	%p<10>;
	.reg .b32 	%r<17>;
	.reg .b32 	%f<67>;
	.reg .b64 	%rd<71>;

	ld.param.u64 	%rd23, [_Z13matmul_kernelPfS_S_i_param_0];
	ld.param.u64 	%rd24, [_Z13matmul_kernelPfS_S_i_param_1];
	ld.param.u64 	%rd22, [_Z13matmul_kernelPfS_S_i_param_2];
	ld.param.u32 	%r3, [_Z13matmul_kernelPfS_S_i_param_3];
	cvta.to.global.u64 	%rd1, %rd24;
	cvta.to.global.u64 	%rd2, %rd23;
	mov.u32 	%r4, %ctaid.y;
	mov.u32 	%r5, %ntid.y;
	mov.u32 	%r6, %tid.y;
	mad.lo.s32 	%r1, %r4, %r5, %r6;
	mov.u32 	%r7, %ctaid.x;
	mov.u32 	%r8, %ntid.x;
	mov.u32 	%r9, %tid.x;
	mad.lo.s32 	%r2, %r7, %r8, %r9;
	max.s32 	%r10, %r1, %r2;
	setp.ge.s32 	%p1, %r10, %r3;
	@%p1 bra 	$L__BB2_13;
	cvt.u64.u32 	%rd3, %r3;
	mul.lo.s32 	%r11, %r3, %r1;
	cvt.u64.u32 	%rd4, %r11;
	cvt.s64.s32 	%rd5, %r2;
	setp.lt.u32 	%p2, %r3, 8;
	mov.f32 	%f66, 0f00000000;
	mov.b64 	%rd69, 0;
	@%p2 bra 	$L__BB2_4;
	and.b64  	%rd69, %rd3, 2147483640;
	shl.b64 	%rd26, %rd5, 2;
	add.s64 	%rd66, %rd1, %rd26;
	shl.b64 	%rd8, %rd3, 5;
	shl.b64 	%rd27, %rd4, 2;
	add.s64 	%rd28, %rd27, %rd2;
	add.s64 	%rd65, %rd28, 16;
	shl.b64 	%rd10, %rd3, 2;
	mov.f32 	%f66, 0f00000000;
	mov.u64 	%rd67, %rd69;
$L__BB2_3:
	.pragma "nounroll";
	ld.global.f32 	%f16, [%rd65+-16];
	ld.global.f32 	%f17, [%rd66];
	fma.rn.f32 	%f18, %f16, %f17, %f66;
	ld.global.f32 	%f19, [%rd65+-12];
	add.s64 	%rd29, %rd66, %rd10;
	ld.global.f32 	%f20, [%rd29];
	fma.rn.f32 	%f21, %f19, %f20, %f18;
	ld.global.f32 	%f22, [%rd65+-8];
	add.s64 	%rd30, %rd29, %rd10;
	ld.global.f32 	%f23, [%rd30];
	fma.rn.f32 	%f24, %f22, %f23, %f21;
	ld.global.f32 	%f25, [%rd65+-4];
	add.s64 	%rd31, %rd30, %rd10;
	ld.global.f32 	%f26, [%rd31];
	fma.rn.f32 	%f27, %f25, %f26, %f24;
	ld.global.f32 	%f28, [%rd65];
	add.s64 	%rd32, %rd31, %rd10;
	ld.global.f32 	%f29, [%rd32];
	fma.rn.f32 	%f30, %f28, %f29, %f27;
	ld.global.f32 	%f31, [%rd65+4];
	add.s64 	%rd33, %rd32, %rd10;
	ld.global.f32 	%f32, [%rd33];
	fma.rn.f32 	%f33, %f31, %f32, %f30;
	ld.global.f32 	%f34, [%rd65+8];
	add.s64 	%rd34, %rd33, %rd10;
	ld.global.f32 	%f35, [%rd34];
	fma.rn.f32 	%f36, %f34, %f35, %f33;
	ld.global.f32 	%f37, [%rd65+12];
	add.s64 	%rd35, %rd34, %rd10;
	ld.global.f32 	%f38, [%rd35];
	fma.rn.f32 	%f66, %f37, %f38, %f36;
	add.s64 	%rd67, %rd67, -8;
	add.s64 	%rd66, %rd66, %rd8;
	add.s64 	%rd65, %rd65, 32;
	setp.ne.s64 	%p3, %rd67, 0;
	@%p3 bra 	$L__BB2_3;
$L__BB2_4:
	and.b32  	%r12, %r3, 7;
	setp.eq.s32 	%p4, %r12, 0;
	@%p4 bra 	$L__BB2_12;
	and.b64  	%rd36, %rd3, 7;
	add.s64 	%rd37, %rd36, -1;
	setp.lt.u64 	%p5, %rd37, 3;
	@%p5 bra 	$L__BB2_7;
	add.s64 	%rd38, %rd69, %rd4;
	shl.b64 	%rd39, %rd38, 2;
	add.s64 	%rd40, %rd2, %rd39;
	ld.global.f32 	%f40, [%rd40];
	mad.lo.s64 	%rd41, %rd69, %rd3, %rd5;
	shl.b64 	%rd42, %rd41, 2;
	add.s64 	%rd43, %rd1, %rd42;
	ld.global.f32 	%f41, [%rd43];
	fma.rn.f32 	%f42, %f40, %f41, %f66;
	ld.global.f32 	%f43, [%rd40+4];
	shl.b64 	%rd44, %rd3, 2;
	add.s64 	%rd45, %rd43, %rd44;
	ld.global.f32 	%f44, [%rd45];
	fma.rn.f32 	%f45, %f43, %f44, %f42;
	ld.global.f32 	%f46, [%rd40+8];
	add.s64 	%rd46, %rd45, %rd44;
	ld.global.f32 	%f47, [%rd46];
	fma.rn.f32 	%f48, %f46, %f47, %f45;
	ld.global.f32 	%f49, [%rd40+12];
	add.s64 	%rd47, %rd46, %rd44;
	ld.global.f32 	%f50, [%rd47];
	fma.rn.f32 	%f66, %f49, %f50, %f48;
	add.s64 	%rd69, %rd69, 4;
$L__BB2_7:
	and.b32  	%r13, %r3, 3;
	setp.eq.s32 	%p6, %r13, 0;
	@%p6 bra 	$L__BB2_12;
	setp.eq.s32 	%p7, %r13, 1;
	@%p7 bra 	$L__BB2_10;
	add.s64 	%rd48, %rd69, %rd4;
	shl.b64 	%rd49, %rd48, 2;
	add.s64 	%rd50, %rd2, %rd49;
	ld.global.f32 	%f52, [%rd50];
	mad.lo.s64 	%rd51, %rd69, %rd3, %rd5;
	shl.b64 	%rd52, %rd51, 2;
	add.s64 	%rd53, %rd1, %rd52;
	ld.global.f32 	%f53, [%rd53];
	fma.rn.f32 	%f54, %f52, %f53, %f66;
	ld.global.f32 	%f55, [%rd50+4];
	shl.b64 	%rd54, %rd3, 2;
	add.s64 	%rd55, %rd53, %rd54;
	ld.global.f32 	%f56, [%rd55];
	fma.rn.f32 	%f66, %f55, %f56, %f54;
	add.s64 	%rd69, %rd69, 2;
$L__BB2_10:
	and.b32  	%r14, %r3, 1;
	setp.eq.b32 	%p8, %r14, 1;
	not.pred 	%p9, %p8;
	@%p9 bra 	$L__BB2_12;
	add.s64 	%rd56, %rd69, %rd4;
	shl.b64 	%rd57, %rd56, 2;
	add.s64 	%rd58, %rd2, %rd57;
	ld.global.f32 	%f57, [%rd58];
	mad.lo.s64 	%rd59, %rd69, %rd3, %rd5;
	shl.b64 	%rd60, %rd59, 2;
	add.s64 	%rd61, %rd1, %rd60;
	ld.global.f32 	%f58, [%rd61];
	fma.rn.f32 	%f66, %f57, %f58, %f66;
$L__BB2_12:
	cvt.u32.u64 	%r15, %rd4;
	add.s32 	%r16, %r15, %r2;
	cvta.to.global.u64 	%rd62, %rd22;
	mul.wide.s32 	%rd63, %r16, 4;
	add.s64 	%rd64, %rd62, %rd63;
	st.global.f32 	[%rd64], %f66;
$L__BB2_13:
	ret;

}


// ===== COMPILED SASS (sm_100) =====

	.target	sm_100

	.elftype	@"ET_EXEC"


//--------------------- .note.nv.tkinfo           --------------------------
	.section	.note.nv.tkinfo,"",@"SHT_NOTE"
	.sectionflags	@"SHF_NOTE_NV_TKINFO"
	.tkinfo
        /*0018*/ 	.word	0x00000002
        /*0030*/ 	.string	""
        /*0030*/ 	.string	"ptxas"
        /*0030*/ 	.string	"Cuda compilation tools, release 13.0, V13.0.88"
        /*0030*/ 	.string	"Build cuda_13.0.r13.0/compiler.36424714_0"
        /*0030*/ 	.string	"-arch sm_100 -m 64 "



//--------------------- .note.nv.cuinfo           --------------------------
	.section	.note.nv.cuinfo,"",@"SHT_NOTE"
	.sectionflags	@"SHF_NOTE_NV_CUINFO"
        /*0018*/ 	.short	0x0002
        /*001a*/ 	.short	0x0064
        /*001c*/ 	.short	0x0082
	.zero		2


//--------------------- .nv.info                  --------------------------
	.section	.nv.info,"",@"SHT_CUDA_INFO"
	.align	4


	//----- nvinfo : EIATTR_REGCOUNT
	.align		4
        /*0000*/ 	.byte	0x04, 0x2f
        /*0002*/ 	.short	(.L_1 - .L_0)
	.align		4
.L_0:
        /*0004*/ 	.word	index@(_Z20matmul_coarse_kernelPfS_S_i)
        /*0008*/ 	.word	0x00000020


	//----- nvinfo : EIATTR_FRAME_SIZE
	.align		4
.L_1:
        /*000c*/ 	.byte	0x04, 0x11
        /*000e*/ 	.short	(.L_3 - .L_2)
	.align		4
.L_2:
        /*0010*/ 	.word	index@(_Z20matmul_coarse_kernelPfS_S_i)
        /*0014*/ 	.word	0x00000000


	//----- nvinfo : EIATTR_REGCOUNT
	.align		4
.L_3:
        /*0018*/ 	.byte	0x04, 0x2f
        /*001a*/ 	.short	(.L_5 - .L_4)
	.align		4
.L_4:
        /*001c*/ 	.word	index@(_Z19matmul_tiled_kernelPfS_S_i)
        /*0020*/ 	.word	0x00000020


	//----- nvinfo : EIATTR_FRAME_SIZE
	.align		4
.L_5:
        /*0024*/ 	.byte	0x04, 0x11
        /*0026*/ 	.short	(.L_7 - .L_6)
	.align		4
.L_6:
        /*0028*/ 	.word	index@(_Z19matmul_tiled_kernelPfS_S_i)
        /*002c*/ 	.word	0x00000000


	//----- nvinfo : EIATTR_REGCOUNT
	.align		4
.L_7:
        /*0030*/ 	.byte	0x04, 0x2f
        /*0032*/ 	.short	(.L_9 - .L_8)
	.align		4
.L_8:
        /*0034*/ 	.word	index@(_Z13matmul_kernelPfS_S_i)
        /*0038*/ 	.word	0x00000020


	//----- nvinfo : EIATTR_FRAME_SIZE
	.align		4
.L_9:
        /*003c*/ 	.byte	0x04, 0x11
        /*003e*/ 	.short	(.L_11 - .L_10)
	.align		4
.L_10:
        /*0040*/ 	.word	index@(_Z13matmul_kernelPfS_S_i)
        /*0044*/ 	.word	0x00000000


	//----- nvinfo : EIATTR_MIN_STACK_SIZE
	.align		4
.L_11:
        /*0048*/ 	.byte	0x04, 0x12
        /*004a*/ 	.short	(.L_13 - .L_12)
	.align		4
.L_12:
        /*004c*/ 	.word	index@(_Z13matmul_kernelPfS_S_i)
        /*0050*/ 	.word	0x00000000


	//----- nvinfo : EIATTR_MIN_STACK_SIZE
	.align		4
.L_13:
        /*0054*/ 	.byte	0x04, 0x12
        /*0056*/ 	.short	(.L_15 - .L_14)
	.align		4
.L_14:
        /*0058*/ 	.word	index@(_Z19matmul_tiled_kernelPfS_S_i)
        /*005c*/ 	.word	0x00000000


	//----- nvinfo : EIATTR_MIN_STACK_SIZE
	.align		4
.L_15:
        /*0060*/ 	.byte	0x04, 0x12
        /*0062*/ 	.short	(.L_17 - .L_16)
	.align		4
.L_16:
        /*0064*/ 	.word	index@(_Z20matmul_coarse_kernelPfS_S_i)
        /*0068*/ 	.word	0x00000000
.L_17:


//--------------------- .nv.compat                --------------------------
	.section	.nv.compat,"",@"SHT_CUDA_COMPAT_INFO"
	.align	4
        /*0000*/ 	.byte	0x02, 0x09, 0x00, 0x00, 0x02, 0x02, 0x01, 0x00, 0x02, 0x05, 0x05, 0x00, 0x03, 0x07, 0x01, 0x01
        /*0010*/ 	.byte	0x02, 0x03, 0x00, 0x00, 0x02, 0x06, 0x01, 0x00, 0x04, 0x0b, 0x08, 0x00, 0x09, 0x00, 0x00, 0x00
        /*0020*/ 	.byte	0x00, 0x00, 0x00, 0x00


//--------------------- .nv.info._Z13matmul_kernelPfS_S_i --------------------------
	.section	.nv.info._Z13matmul_kernelPfS_S_i,"",@"SHT_CUDA_INFO"
	.sectionflags	@""
	.align	4


	//----- nvinfo : EIATTR_CUDA_API_VERSION
	.align		4
        /*0000*/ 	.byte	0x04, 0x37
        /*0002*/ 	.short	(.L_19 - .L_18)
.L_18:
        /*0004*/ 	.word	0x00000082


	//----- nvinfo : EIATTR_KPARAM_INFO
	.align		4
.L_19:
        /*0008*/ 	.byte	0x04, 0x17
        /*000a*/ 	.short	(.L_21 - .L_20)
.L_20:
        /*000c*/ 	.word	0x00000000
        /*0010*/ 	.short	0x0003
        /*0012*/ 	.short	0x0018
        /*0014*/ 	.byte	0x00, 0xf0, 0x11, 0x00


	//----- nvinfo : EIATTR_KPARAM_INFO
	.align		4
.L_21:
        /*0018*/ 	.byte	0x04, 0x17
        /*001a*/ 	.short	(.L_23 - .L_22)
.L_22:
        /*001c*/ 	.word	0x00000000
        /*0020*/ 	.short	0x0002
        /*0022*/ 	.short	0x0010
        /*0024*/ 	.byte	0x00, 0xf5, 0x21, 0x00


	//----- nvinfo : EIATTR_KPARAM_INFO
	.align		4
.L_23:
        /*0028*/ 	.byte	0x04, 0x17
        /*002a*/ 	.short	(.L_25 - .L_24)
.L_24:
        /*002c*/ 	.word	0x00000000
        /*0030*/ 	.short	0x0001
        /*0032*/ 	.short	0x0008
        /*0034*/ 	.byte	0x00, 0xf5, 0x21, 0x00


	//----- nvinfo : EIATTR_KPARAM_INFO
	.align		4
.L_25:
        /*0038*/ 	.byte	0x04, 0x17
        /*003a*/ 	.short	(.L_27 - .L_26)
.L_26:
        /*003c*/ 	.word	0x00000000
        /*0040*/ 	.short	0x0000
        /*0042*/ 	.short	0x0000
        /*0044*/ 	.byte	0x00, 0xf5, 0x21, 0x00


	//----- nvinfo : EIATTR_SPARSE_MMA_MASK
	.align		4
.L_27:
        /*0048*/ 	.byte	0x03, 0x50
        /*004a*/ 	.short	0x0000


	//----- nvinfo : EIATTR_MAXREG_COUNT
	.align		4
        /*004c*/ 	.byte	0x03, 0x1b
        /*004e*/ 	.short	0x00ff


	//----- nvinfo : EIATTR_MERCURY_ISA_VERSION
	.align		4
        /*0050*/ 	.byte	0x03, 0x5f
        /*0052*/ 	.short	0x0101


	//----- nvinfo : EIATTR_VRC_CTA_INIT_COUNT
	.align		4
        /*0054*/ 	.byte	0x02, 0x4a
	.zero		1
	.zero		1


	//----- nvinfo : EIATTR_EXIT_INSTR_OFFSETS
	.align		4
        /*0058*/ 	.byte	0x04, 0x1c
        /*005a*/ 	.short	(.L_29 - .L_28)


	//   ....[0]....
.L_28:
        /*005c*/ 	.word	0x000000c0


	//   ....[1]....
        /*0060*/ 	.word	0x00000ab0


	//----- nvinfo : EIATTR_CBANK_PARAM_SIZE
	.align		4
.L_29:
        /*0064*/ 	.byte	0x03, 0x19
        /*0066*/ 	.short	0x001c


	//----- nvinfo : EIATTR_PARAM_CBANK
	.align		4
        /*0068*/ 	.byte	0x04, 0x0a
        /*006a*/ 	.short	(.L_31 - .L_30)
	.align		4
.L_30:
        /*006c*/ 	.word	index@(.nv.constant0._Z13matmul_kernelPfS_S_i)
        /*0070*/ 	.short	0x0380
        /*0072*/ 	.short	0x001c


	//----- nvinfo : EIATTR_SW_WAR
	.align		4
.L_31:
        /*0074*/ 	.byte	0x04, 0x36
        /*0076*/ 	.short	(.L_33 - .L_32)
.L_32:
        /*0078*/ 	.word	0x00000008
.L_33:


//--------------------- .nv.info._Z19matmul_tiled_kernelPfS_S_i --------------------------
	.section	.nv.info._Z19matmul_tiled_kernelPfS_S_i,"",@"SHT_CUDA_INFO"
	.sectionflags	@""
	.align	4


	//----- nvinfo : EIATTR_CUDA_API_VERSION
	.align		4
        /*0000*/ 	.byte	0x04, 0x37
        /*0002*/ 	.short	(.L_35 - .L_34)
.L_34:
        /*0004*/ 	.word	0x00000082


	//----- nvinfo : EIATTR_KPARAM_INFO
	.align		4
.L_35:
        /*0008*/ 	.byte	0x04, 0x17
        /*000a*/ 	.short	(.L_37 - .L_36)
.L_36:
        /*000c*/ 	.word	0x00000000
        /*0010*/ 	.short	0x0003
        /*0012*/ 	.short	0x0018
        /*0014*/ 	.byte	0x00, 0xf0, 0x11, 0x00


	//----- nvinfo : EIATTR_KPARAM_INFO
	.align		4
.L_37:
        /*0018*/ 	.byte	0x04, 0x17
        /*001a*/ 	.short	(.L_39 - .L_38)
.L_38:
        /*001c*/ 	.word	0x00000000
        /*0020*/ 	.short	0x0002
        /*0022*/ 	.short	0x0010
        /*0024*/ 	.byte	0x00, 0xf5, 0x21, 0x00


	//----- nvinfo : EIATTR_KPARAM_INFO
	.align		4
.L_39:
        /*0028*/ 	.byte	0x04, 0x17
        /*002a*/ 	.short	(.L_41 - .L_40)
.L_40:
        /*002c*/ 	.word	0x00000000
        /*0030*/ 	.short	0x0001
        /*0032*/ 	.short	0x0008
        /*0034*/ 	.byte	0x00, 0xf5, 0x21, 0x00


	//----- nvinfo : EIATTR_KPARAM_INFO
	.align		4
.L_41:
        /*0038*/ 	.byte	0x04, 0x17
        /*003a*/ 	.short	(.L_43 - .L_42)
.L_42:
        /*003c*/ 	.word	0x00000000
        /*0040*/ 	.short	0x0000
        /*0042*/ 	.short	0x0000
        /*0044*/ 	.byte	0x00, 0xf5, 0x21, 0x00


	//----- nvinfo : EIATTR_SPARSE_MMA_MASK
	.align		4
.L_43:
        /*0048*/ 	.byte	0x03, 0x50
        /*004a*/ 	.short	0x0000


	//----- nvinfo : EIATTR_MAXREG_COUNT
	.align		4
        /*004c*/ 	.byte	0x03, 0x1b
        /*004e*/ 	.short	0x00ff


	//----- nvinfo : EIATTR_NUM_BARRIERS
	.align		4
        /*0050*/ 	.byte	0x02, 0x4c
        /*0052*/ 	.byte	0x01
	.zero		1


	//----- nvinfo : EIATTR_MERCURY_ISA_VERSION
	.align		4
        /*0054*/ 	.byte	0x03, 0x5f
        /*0056*/ 	.short	0x0101


	//----- nvinfo : EIATTR_VRC_CTA_INIT_COUNT
	.align		4
        /*0058*/ 	.byte	0x02, 0x4a
	.zero		1
	.zero		1


	//----- nvinfo : EIATTR_EXIT_INSTR_OFFSETS
	.align		4
        /*005c*/ 	.byte	0x04, 0x1c
        /*005e*/ 	.short	(.L_45 - .L_44)


	//   ....[0]....
.L_44:
        /*0060*/ 	.word	0x00000780


	//----- nvinfo : EIATTR_CBANK_PARAM_SIZE
	.align		4
.L_45:
        /*0064*/ 	.byte	0x03, 0x19
        /*0066*/ 	.short	0x001c


	//----- nvinfo : EIATTR_PARAM_CBANK
	.align		4
        /*0068*/ 	.byte	0x04, 0x0a
        /*006a*/ 	.short	(.L_47 - .L_46)
	.align		4
.L_46:
        /*006c*/ 	.word	index@(.nv.constant0._Z19matmul_tiled_kernelPfS_S_i)
        /*0070*/ 	.short	0x0380
        /*0072*/ 	.short	0x001c


	//----- nvinfo : EIATTR_SW_WAR
	.align		4
.L_47:
        /*0074*/ 	.byte	0x04, 0x36
        /*0076*/ 	.short	(.L_49 - .L_48)
.L_48:
        /*0078*/ 	.word	0x00000008
.L_49:


//--------------------- .nv.info._Z20matmul_coarse_kernelPfS_S_i --------------------------
	.section	.nv.info._Z20matmul_coarse_kernelPfS_S_i,"",@"SHT_CUDA_INFO"
	.sectionflags	@""
	.align	4


	//----- nvinfo : EIATTR_CUDA_API_VERSION
	.align		4
        /*0000*/ 	.byte	0x04, 0x37
        /*0002*/ 	.short	(.L_51 - .L_50)
.L_50:
        /*0004*/ 	.word	0x00000082


	//----- nvinfo : EIATTR_KPARAM_INFO
	.align		4
.L_51:
        /*0008*/ 	.byte	0x04, 0x17
        /*000a*/ 	.short	(.L_53 - .L_52)
.L_52:
        /*000c*/ 	.word	0x00000000
        /*0010*/ 	.short	0x0003
        /*0012*/ 	.short	0x0018
        /*0014*/ 	.byte	0x00, 0xf0, 0x11, 0x00


	//----- nvinfo : EIATTR_KPARAM_INFO
	.align		4
.L_53:
        /*0018*/ 	.byte	0x04, 0x17
        /*001a*/ 	.short	(.L_55 - .L_54)
.L_54:
        /*001c*/ 	.word	0x00000000
        /*0020*/ 	.short	0x0002
        /*0022*/ 	.short	0x0010
        /*0024*/ 	.byte	0x00, 0xf5, 0x21, 0x00


	//----- nvinfo : EIATTR_KPARAM_INFO
	.align		4
.L_55:
        /*0028*/ 	.byte	0x04, 0x17
        /*002a*/ 	.short	(.L_57 - .L_56)
.L_56:
        /*002c*/ 	.word	0x00000000
        /*0030*/ 	.short	0x0001
        /*0032*/ 	.short	0x0008
        /*0034*/ 	.byte	0x00, 0xf5, 0x21, 0x00


	//----- nvinfo : EIATTR_KPARAM_INFO
	.align		4
.L_57:
        /*0038*/ 	.byte	0x04, 0x17
        /*003a*/ 	.short	(.L_59 - .L_58)
.L_58:
        /*003c*/ 	.word	0x00000000
        /*0040*/ 	.short	0x0000
        /*0042*/ 	.short	0x0000
        /*0044*/ 	.byte	0x00, 0xf5, 0x21, 0x00


	//----- nvinfo : EIATTR_SPARSE_MMA_MASK
	.align		4
.L_59:
        /*0048*/ 	.byte	0x03, 0x50
        /*004a*/ 	.short	0x0000


	//----- nvinfo : EIATTR_MAXREG_COUNT
	.align		4
        /*004c*/ 	.byte	0x03, 0x1b
        /*004e*/ 	.short	0x00ff


	//----- nvinfo : EIATTR_NUM_BARRIERS
	.align		4
        /*0050*/ 	.byte	0x02, 0x4c
        /*0052*/ 	.byte	0x01
	.zero		1


	//----- nvinfo : EIATTR_MERCURY_ISA_VERSION
	.align		4
        /*0054*/ 	.byte	0x03, 0x5f
        /*0056*/ 	.short	0x0101


	//----- nvinfo : EIATTR_VRC_CTA_INIT_COUNT
	.align		4
        /*0058*/ 	.byte	0x02, 0x4a
	.zero		1
	.zero		1


	//----- nvinfo : EIATTR_EXIT_INSTR_OFFSETS
	.align		4
        /*005c*/ 	.byte	0x04, 0x1c
        /*005e*/ 	.short	(.L_61 - .L_60)


	//   ....[0]....
.L_60:
        /*0060*/ 	.word	0x00001660


	//----- nvinfo : EIATTR_CBANK_PARAM_SIZE
	.align		4
.L_61:
        /*0064*/ 	.byte	0x03, 0x19
        /*0066*/ 	.short	0x001c


	//----- nvinfo : EIATTR_PARAM_CBANK
	.align		4
        /*0068*/ 	.byte	0x04, 0x0a
        /*006a*/ 	.short	(.L_63 - .L_62)
	.align		4
.L_62:
        /*006c*/ 	.word	index@(.nv.constant0._Z20matmul_coarse_kernelPfS_S_i)
        /*0070*/ 	.short	0x0380
        /*0072*/ 	.short	0x001c


	//----- nvinfo : EIATTR_SW_WAR
	.align		4
.L_63:
        /*0074*/ 	.byte	0x04, 0x36
        /*0076*/ 	.short	(.L_65 - .L_64)
.L_64:
        /*0078*/ 	.word	0x00000008
.L_65:


//--------------------- .nv.callgraph             --------------------------
	.section	.nv.callgraph,"",@"SHT_CUDA_CALLGRAPH"
	.align	4
	.sectionentsize	8
	.align		4
        /*0000*/ 	.word	0x00000000
	.align		4
        /*0004*/ 	.word	0xffffffff
	.align		4
        /*0008*/ 	.word	0x00000000
	.align		4
        /*000c*/ 	.word	0xfffffffe
	.align		4
        /*0010*/ 	.word	0x00000000
	.align		4
        /*0014*/ 	.word	0xfffffffd
	.align		4
        /*0018*/ 	.word	0x00000000
	.align		4
        /*001c*/ 	.word	0xfffffffc


//--------------------- .text._Z13matmul_kernelPfS_S_i --------------------------
	.section	.text._Z13matmul_kernelPfS_S_i,"ax",@progbits
	.align	128
        .global         _Z13matmul_kernelPfS_S_i
        .type           _Z13matmul_kernelPfS_S_i,@function
        .size           _Z13matmul_kernelPfS_S_i,(.L_x_12 - _Z13matmul_kernelPfS_S_i)
        .other          _Z13matmul_kernelPfS_S_i,@"STO_CUDA_ENTRY STV_DEFAULT"
_Z13matmul_kernelPfS_S_i:
.text._Z13matmul_kernelPfS_S_i:
[----:B------:R-:W-:Y:S01]  /*0000*/  LDC R1, c[0x0][0x37c] ;  /* 0x0000df00ff017b82 */ /* 0x000fe20000000800 */
[----:B------:R-:W0:Y:S07]  /*0010*/  S2R R0, SR_TID.Y ;  /* 0x0000000000007919 */ /* 0x000e2e0000002200 */
[----:B------:R-:W0:Y:S01]  /*0020*/  LDC R19, c[0x0][0x364] ;  /* 0x0000d900ff137b82 */ /* 0x000e220000000800 */
[----:B------:R-:W1:Y:S07]  /*0030*/  S2R R3, SR_TID.X ;  /* 0x0000000000037919 */ /* 0x000e6e0000002100 */
[----:B------:R-:W0:Y:S08]  /*0040*/  S2UR UR4, SR_CTAID.Y ;  /* 0x00000000000479c3 */ /* 0x000e300000002600 */
[----:B------:R-:W1:Y:S08]  /*0050*/  S2UR UR5, SR_CTAID.X ;  /* 0x00000000000579c3 */ /* 0x000e700000002500 */
[----:B------:R-:W1:Y:S08]  /*0060*/  LDC R2, c[0x0][0x360] ;  /* 0x0000d800ff027b82 */ /* 0x000e700000000800 */
[----:B------:R-:W2:Y:S01]  /*0070*/  LDC R17, c[0x0][0x398] ;  /* 0x0000e600ff117b82 */ /* 0x000ea20000000800 */
[----:B0-----:R-:W-:-:S02]  /*0080*/  IMAD R19, R19, UR4, R0 ;  /* 0x0000000413137c24 */ /* 0x001fc4000f8e0200 */
[----:B-1----:R-:W-:-:S05]  /*0090*/  IMAD R2, R2, UR5, R3 ;  /* 0x0000000502027c24 */ /* 0x002fca000f8e0203 */
[----:B------:R-:W-:-:S04]  /*00a0*/  VIMNMX R0, PT, PT, R19, R2, !PT ;  /* 0x0000000213007248 */ /* 0x000fc80007fe0100 */
[----:B--2---:R-:W-:-:S13]  /*00b0*/  ISETP.GE.AND P0, PT, R0, R17, PT ;  /* 0x000000110000720c */ /* 0x004fda0003f06270 */
[----:B------:R-:W-:Y:S05]  /*00c0*/  @P0 EXIT ;  /* 0x000000000000094d */ /* 0x000fea0003800000 */
[C---:B------:R-:W-:Y:S01]  /*00d0*/  ISETP.GE.U32.AND P0, PT, R17.reuse, 0x8, PT ;  /* 0x000000081100780c */ /* 0x040fe20003f06070 */
[----:B------:R-:W0:Y:S01]  /*00e0*/  LDCU.64 UR4, c[0x0][0x358] ;  /* 0x00006b00ff0477ac */ /* 0x000e220008000a00 */
[----:B------:R-:W-:Y:S01]  /*00f0*/  LOP3.LUT P1, RZ, R17, 0x7, RZ, 0xc0, !PT ;  /* 0x0000000711ff7812 */ /* 0x000fe2000782c0ff */
[----:B------:R-:W-:Y:S01]  /*0100*/  IMAD R19, R19, R17, RZ ;  /* 0x0000001113137224 */ /* 0x000fe200078e02ff */
[----:B------:R-:W-:Y:S01]  /*0110*/  SHF.R.S32.HI R3, RZ, 0x1f, R2 ;  /* 0x0000001fff037819 */ /* 0x000fe20000011402 */
[----:B------:R-:W-:Y:S02]  /*0120*/  IMAD.MOV.U32 R7, RZ, RZ, RZ ;  /* 0x000000ffff077224 */ /* 0x000fe400078e00ff */
[----:B------:R-:W-:Y:S02]  /*0130*/  IMAD.MOV.U32 R16, RZ, RZ, RZ ;  /* 0x000000ffff107224 */ /* 0x000fe400078e00ff */
[----:B------:R-:W-:-:S04]  /*0140*/  IMAD.MOV.U32 R18, RZ, RZ, RZ ;  /* 0x000000ffff127224 */ /* 0x000fc800078e00ff */
[----:B------:R-:W-:Y:S05]  /*0150*/  @!P0 BRA `(.L_x_0) ;  /* 0x0000000400008947 */ /* 0x000fea0003800000 */
[----:B------:R-:W1:Y:S01]  /*0160*/  LDCU.128 UR8, c[0x0][0x380] ;  /* 0x00007000ff0877ac */ /* 0x000e620008000c00 */
[C---:B------:R-:W-:Y:S01]  /*0170*/  LOP3.LUT R16, R17.reuse, 0x7ffffff8, RZ, 0xc0, !PT ;  /* 0x7ffffff811107812 */ /* 0x040fe200078ec0ff */
[----:B------:R-:W-:Y:S01]  /*0180*/  IMAD.SHL.U32 R21, R17, 0x4, RZ ;  /* 0x0000000411157824 */ /* 0x000fe200078e00ff */
[----:B------:R-:W-:Y:S01]  /*0190*/  SHF.R.U32.HI R23, RZ, 0x1e, R17 ;  /* 0x0000001eff177819 */ /* 0x000fe20000011611 */
[----:B------:R-:W-:Y:S02]  /*01a0*/  IMAD.MOV.U32 R18, RZ, RZ, RZ ;  /* 0x000000ffff127224 */ /* 0x000fe400078e00ff */
[----:B------:R-:W-:Y:S02]  /*01b0*/  IMAD.MOV.U32 R7, RZ, RZ, RZ ;  /* 0x000000ffff077224 */ /* 0x000fe400078e00ff */
[----:B------:R-:W-:Y:S02]  /*01c0*/  IMAD.MOV.U32 R22, RZ, RZ, RZ ;  /* 0x000000ffff167224 */ /* 0x000fe400078e00ff */
[----:B------:R-:W-:Y:S01]  /*01d0*/  IMAD.MOV.U32 R24, RZ, RZ, R16 ;  /* 0x000000ffff187224 */ /* 0x000fe200078e0010 */
[----:B-1----:R-:W-:-:S02]  /*01e0*/  LEA R20, P0, R2, UR10, 0x2 ;  /* 0x0000000a02147c11 */ /* 0x002fc4000f8010ff */
[C---:B------:R-:W-:Y:S02]  /*01f0*/  LEA R9, P2, R19.reuse, UR8, 0x2 ;  /* 0x0000000813097c11 */ /* 0x040fe4000f8410ff */
[----:B------:R-:W-:Y:S02]  /*0200*/  LEA.HI.X R0, R2, UR11, R3, 0x2, P0 ;  /* 0x0000000b02007c11 */ /* 0x000fe400080f1403 */
[----:B------:R-:W-:Y:S02]  /*0210*/  LEA.HI.X R5, R19, UR9, RZ, 0x2, P2 ;  /* 0x0000000913057c11 */ /* 0x000fe400090f14ff */
[----:B------:R-:W-:-:S05]  /*0220*/  IADD3 R9, P0, PT, R9, 0x10, RZ ;  /* 0x0000001009097810 */ /* 0x000fca0007f1e0ff */
[----:B------:R-:W-:-:S08]  /*0230*/  IMAD.X R5, RZ, RZ, R5, P0 ;  /* 0x000000ffff057224 */ /* 0x000fd000000e0605 */
.L_x_1:
[----:B------:R-:W-:Y:S01]  /*0240*/  IMAD.MOV.U32 R26, RZ, RZ, R20 ;  /* 0x000000ffff1a7224 */ /* 0x000fe200078e0014 */
[----:B------:R-:W-:Y:S01]  /*0250*/  IADD3 R8, P0, PT, R21, R20, RZ ;  /* 0x0000001415087210 */ /* 0x000fe20007f1e0ff */
[----:B------:R-:W-:Y:S02]  /*0260*/  IMAD.MOV.U32 R4, RZ, RZ, R9 ;  /* 0x000000ffff047224 */ /* 0x000fe400078e0009 */
[----:B------:R-:W-:Y:S01]  /*0270*/  IMAD.MOV.U32 R27, RZ, RZ, R0 ;  /* 0x000000ffff1b7224 */ /* 0x000fe200078e0000 */
[----:B------:R-:W-:Y:S02]  /*0280*/  IADD3.X R9, PT, PT, R23, R0, RZ, P0, !PT ;  /* 0x0000000017097210 */ /* 0x000fe400007fe4ff */
[----:B0-----:R-:W2:Y:S01]  /*0290*/  LDG.E R29, desc[UR4][R4.64+-0x10] ;  /* 0xfffff004041d7981 */ /* 0x001ea2000c1e1900 */
[----:B------:R-:W-:-:S03]  /*02a0*/  IADD3 R10, P0, PT, R21, R8, RZ ;  /* 0x00000008150a7210 */ /* 0x000fc60007f1e0ff */
[----:B------:R-:W2:Y:S02]  /*02b0*/  LDG.E R26, desc[UR4][R26.64] ;  /* 0x000000041a1a7981 */ /* 0x000ea4000c1e1900 */
[----:B------:R-:W-:Y:S02]  /*02c0*/  IMAD.X R11, R23, 0x1, R9, P0 ;  /* 0x00000001170b7824 */ /* 0x000fe400000e0609 */
[----:B------:R0:W3:Y:S04]  /*02d0*/  LDG.E R25, desc[UR4][R8.64] ;  /* 0x0000000408197981 */ /* 0x0000e8000c1e1900 */
[----:B------:R-:W3:Y:S04]  /*02e0*/  LDG.E R28, desc[UR4][R4.64+-0xc] ;  /* 0xfffff404041c7981 */ /* 0x000ee8000c1e1900 */
[----:B------:R1:W4:Y:S04]  /*02f0*/  LDG.E R13, desc[UR4][R10.64] ;  /* 0x000000040a0d7981 */ /* 0x000328000c1e1900 */
[----:B------:R-:W4:Y:S01]  /*0300*/  LDG.E R12, desc[UR4][R4.64+-0x8] ;  /* 0xfffff804040c7981 */ /* 0x000f22000c1e1900 */
[----:B------:R-:W-:-:S03]  /*0310*/  IADD3 R14, P0, PT, R21, R10, RZ ;  /* 0x0000000a150e7210 */ /* 0x000fc60007f1e0ff */
[----:B------:R-:W5:Y:S02]  /*0320*/  LDG.E R27, desc[UR4][R4.64] ;  /* 0x00000004041b7981 */ /* 0x000f64000c1e1900 */
[----:B------:R-:W-:Y:S01]  /*0330*/  IMAD.X R15, R23, 0x1, R11, P0 ;  /* 0x00000001170f7824 */ /* 0x000fe200000e060b */
[----:B------:R-:W-:-:S04]  /*0340*/  IADD3 R6, P0, PT, R21, R14, RZ ;  /* 0x0000000e15067210 */ /* 0x000fc80007f1e0ff */
[----:B------:R-:W5:Y:S01]  /*0350*/  LDG.E R14, desc[UR4][R14.64] ;  /* 0x000000040e0e7981 */ /* 0x000f62000c1e1900 */
[----:B--2---:R-:W-:Y:S01]  /*0360*/  FFMA R29, R29, R26, R7 ;  /* 0x0000001a1d1d7223 */ /* 0x004fe20000000007 */
[----:B------:R-:W-:Y:S01]  /*0370*/  IMAD.X R7, R23, 0x1, R15, P0 ;  /* 0x0000000117077824 */ /* 0x000fe200000e060f */
[----:B0-----:R-:W-:Y:S01]  /*0380*/  IADD3 R8, P0, PT, R21, R6, RZ ;  /* 0x0000000615087210 */ /* 0x001fe20007f1e0ff */
[----:B------:R-:W2:Y:S04]  /*0390*/  LDG.E R15, desc[UR4][R4.64+0x4] ;  /* 0x00000404040f7981 */ /* 0x000ea8000c1e1900 */
[----:B------:R-:W-:Y:S02]  /*03a0*/  IMAD.X R9, R23, 0x1, R7, P0 ;  /* 0x0000000117097824 */ /* 0x000fe400000e0607 */
[----:B---3--:R-:W-:Y:S01]  /*03b0*/  FFMA R29, R28, R25, R29 ;  /* 0x000000191c1d7223 */ /* 0x008fe2000000001d */
[----:B-1----:R-:W-:Y:S01]  /*03c0*/  IADD3 R10, P0, PT, R21, R8, RZ ;  /* 0x00000008150a7210 */ /* 0x002fe20007f1e0ff */
[----:B------:R-:W5:Y:S04]  /*03d0*/  LDG.E R25, desc[UR4][R4.64+-0x4] ;  /* 0xfffffc0404197981 */ /* 0x000f68000c1e1900 */
[----:B------:R-:W3:Y:S01]  /*03e0*/  LDG.E R6, desc[UR4][R6.64] ;  /* 0x0000000406067981 */ /* 0x000ee2000c1e1900 */
[----:B------:R-:W-:-:S02]  /*03f0*/  IMAD.X R11, R23, 0x1, R9, P0 ;  /* 0x00000001170b7824 */ /* 0x000fc400000e0609 */
[----:B----4-:R-:W-:Y:S01]  /*0400*/  FFMA R26, R12, R13, R29 ;  /* 0x0000000d0c1a7223 */ /* 0x010fe2000000001d */
[----:B------:R-:W-:Y:S01]  /*0410*/  IADD3 R12, P0, PT, R21, R10, RZ ;  /* 0x0000000a150c7210 */ /* 0x000fe20007f1e0ff */
[----:B------:R0:W2:Y:S04]  /*0420*/  LDG.E R8, desc[UR4][R8.64] ;  /* 0x0000000408087981 */ /* 0x0000a8000c1e1900 */
[----:B------:R-:W-:Y:S01]  /*0430*/  IMAD.X R13, R23, 0x1, R11, P0 ;  /* 0x00000001170d7824 */ /* 0x000fe200000e060b */
[----:B------:R-:W4:Y:S04]  /*0440*/  LDG.E R10, desc[UR4][R10.64] ;  /* 0x000000040a0a7981 */ /* 0x000f28000c1e1900 */
[----:B------:R-:W4:Y:S04]  /*0450*/  LDG.E R29, desc[UR4][R4.64+0x8] ;  /* 0x00000804041d7981 */ /* 0x000f28000c1e1900 */
[----:B------:R-:W4:Y:S04]  /*0460*/  LDG.E R12, desc[UR4][R12.64] ;  /* 0x000000040c0c7981 */ /* 0x000f28000c1e1900 */
[----:B------:R1:W4:Y:S01]  /*0470*/  LDG.E R7, desc[UR4][R4.64+0xc] ;  /* 0x00000c0404077981 */ /* 0x000322000c1e1900 */
[----:B------:R-:W-:-:S04]  /*0480*/  IADD3 R24, P0, PT, R24, -0x8, RZ ;  /* 0xfffffff818187810 */ /* 0x000fc80007f1e0ff */
[----:B------:R-:W-:Y:S02]  /*0490*/  IADD3.X R22, PT, PT, R22, -0x1, RZ, P0, !PT ;  /* 0xffffffff16167810 */ /* 0x000fe400007fe4ff */
[----:B------:R-:W-:-:S04]  /*04a0*/  ISETP.NE.U32.AND P0, PT, R24, RZ, PT ;  /* 0x000000ff1800720c */ /* 0x000fc80003f05070 */
[----:B------:R-:W-:Y:S02]  /*04b0*/  ISETP.NE.AND.EX P0, PT, R22, RZ, PT, P0 ;  /* 0x000000ff1600720c */ /* 0x000fe40003f05300 */
[----:B0-----:R-:W-:Y:S02]  /*04c0*/  IADD3 R9, P3, PT, R4, 0x20, RZ ;  /* 0x0000002004097810 */ /* 0x001fe40007f7e0ff */
[----:B------:R-:W-:-:S03]  /*04d0*/  LEA R20, P2, R17, R20, 0x5 ;  /* 0x0000001411147211 */ /* 0x000fc600078428ff */
[----:B-1----:R-:W-:Y:S01]  /*04e0*/  IMAD.X R5, RZ, RZ, R5, P3 ;  /* 0x000000ffff057224 */ /* 0x002fe200018e0605 */
[----:B------:R-:W-:Y:S01]  /*04f0*/  LEA.HI.X R0, R17, R0, RZ, 0x5, P2 ;  /* 0x0000000011007211 */ /* 0x000fe200010f2cff */
[----:B-----5:R-:W-:-:S04]  /*0500*/  FFMA R14, R25, R14, R26 ;  /* 0x0000000e190e7223 */ /* 0x020fc8000000001a */
[----:B---3--:R-:W-:-:S04]  /*0510*/  FFMA R6, R27, R6, R14 ;  /* 0x000000061b067223 */ /* 0x008fc8000000000e */
[----:B--2---:R-:W-:-:S04]  /*0520*/  FFMA R6, R15, R8, R6 ;  /* 0x000000080f067223 */ /* 0x004fc80000000006 */
[----:B----4-:R-:W-:-:S04]  /*0530*/  FFMA R6, R29, R10, R6 ;  /* 0x0000000a1d067223 */ /* 0x010fc80000000006 */
[----:B------:R-:W-:Y:S01]  /*0540*/  FFMA R7, R7, R12, R6 ;  /* 0x0000000c07077223 */ /* 0x000fe20000000006 */
[----:B------:R-:W-:Y:S06]  /*0550*/  @P0 BRA `(.L_x_1) ;  /* 0xfffffffc00380947 */ /* 0x000fec000383ffff */
.L_x_0:
[----:B------:R-:W-:Y:S05]  /*0560*/  @!P1 BRA `(.L_x_2) ;  /* 0x0000000400409947 */ /* 0x000fea0003800000 */
[----:B------:R-:W-:-:S04]  /*0570*/  LOP3.LUT R0, R17, 0x7, RZ, 0xc0, !PT ;  /* 0x0000000711007812 */ /* 0x000fc800078ec0ff */
[----:B------:R-:W-:-:S04]  /*0580*/  IADD3 R0, P1, PT, R0, -0x1, RZ ;  /* 0xffffffff00007810 */ /* 0x000fc80007f3e0ff */
[----:B------:R-:W-:Y:S01]  /*0590*/  ISETP.GE.U32.AND P0, PT, R0, 0x3, PT ;  /* 0x000000030000780c */ /* 0x000fe20003f06070 */
[----:B------:R-:W-:Y:S01]  /*05a0*/  IMAD.X R0, RZ, RZ, -0x1, P1 ;  /* 0xffffffffff007424 */ /* 0x000fe200008e06ff */
[----:B------:R-:W-:-:S04]  /*05b0*/  LOP3.LUT P1, R20, R17, 0x3, RZ, 0xc0, !PT ;  /* 0x0000000311147812 */ /* 0x000fc8000782c0ff */
[----:B------:R-:W-:-:S13]  /*05c0*/  ISETP.GE.U32.AND.EX P0, PT, R0, RZ, PT, P0 ;  /* 0x000000ff0000720c */ /* 0x000fda0003f06100 */
[----:B------:R-:W-:Y:S05]  /*05d0*/  @!P0 BRA `(.L_x_3) ;  /* 0x0000000000808947 */ /* 0x000fea0003800000 */
[----:B------:R-:W1:Y:S01]  /*05e0*/  LDCU.128 UR8, c[0x0][0x380] ;  /* 0x00007000ff0877ac */ /* 0x000e620008000c00 */
[-C--:B------:R-:W-:Y:S01]  /*05f0*/  IMAD.WIDE.U32 R8, R16, R17.reuse, R2 ;  /* 0x0000001110087225 */ /* 0x080fe200078e0002 */
[----:B------:R-:W-:Y:S02]  /*0600*/  IADD3 R0, P0, PT, R19, R16, RZ ;  /* 0x0000001013007210 */ /* 0x000fe40007f1e0ff */
[----:B------:R-:W-:Y:S01]  /*0610*/  SHF.R.U32.HI R23, RZ, 0x1e, R17 ;  /* 0x0000001eff177819 */ /* 0x000fe20000011611 */
[----:B------:R-:W-:Y:S02]  /*0620*/  IMAD R5, R18, R17, RZ ;  /* 0x0000001112057224 */ /* 0x000fe400078e02ff */
[----:B------:R-:W-:-:S03]  /*0630*/  IMAD.X R11, RZ, RZ, R18, P0 ;  /* 0x000000ffff0b7224 */ /* 0x000fc600000e0612 */
[----:B------:R-:W-:Y:S01]  /*0640*/  IADD3 R5, PT, PT, R9, R5, RZ ;  /* 0x0000000509057210 */ /* 0x000fe20007ffe0ff */
[----:B------:R-:W-:Y:S01]  /*0650*/  IMAD.SHL.U32 R9, R17, 0x4, RZ ;  /* 0x0000000411097824 */ /* 0x000fe200078e00ff */
[----:B-1----:R-:W-:Y:S02]  /*0660*/  LEA R14, P3, R8, UR10, 0x2 ;  /* 0x0000000a080e7c11 */ /* 0x002fe4000f8610ff */
[----:B------:R-:W-:Y:S02]  /*0670*/  LEA R4, P2, R0, UR8, 0x2 ;  /* 0x0000000800047c11 */ /* 0x000fe4000f8410ff */
[----:B------:R-:W-:Y:S02]  /*0680*/  LEA.HI.X R15, R8, UR11, R5, 0x2, P3 ;  /* 0x0000000b080f7c11 */ /* 0x000fe400098f1405 */
[C---:B------:R-:W-:Y:S02]  /*0690*/  IADD3 R12, P0, PT, R9.reuse, R14, RZ ;  /* 0x0000000e090c7210 */ /* 0x040fe40007f1e0ff */
[----:B------:R-:W-:Y:S01]  /*06a0*/  LEA.HI.X R5, R0, UR9, R11, 0x2, P2 ;  /* 0x0000000900057c11 */ /* 0x000fe200090f140b */
[----:B0-----:R-:W2:Y:S01]  /*06b0*/  LDG.E R6, desc[UR4][R14.64] ;  /* 0x000000040e067981 */ /* 0x001ea2000c1e1900 */
[----:B------:R-:W-:Y:S01]  /*06c0*/  IADD3 R10, P2, PT, R9, R12, RZ ;  /* 0x0000000c090a7210 */ /* 0x000fe20007f5e0ff */
[----:B------:R-:W-:-:S02]  /*06d0*/  IMAD.X R13, R23, 0x1, R15, P0 ;  /* 0x00000001170d7824 */ /* 0x000fc400000e060f */
[----:B------:R-:W2:Y:S01]  /*06e0*/  LDG.E R0, desc[UR4][R4.64] ;  /* 0x0000000404007981 */ /* 0x000ea2000c1e1900 */
[----:B------:R-:W-:Y:S01]  /*06f0*/  IADD3 R8, P0, PT, R9, R10, RZ ;  /* 0x0000000a09087210 */ /* 0x000fe20007f1e0ff */
[C---:B------:R-:W-:Y:S02]  /*0700*/  IMAD.X R11, R23.reuse, 0x1, R13, P2 ;  /* 0x00000001170b7824 */ /* 0x040fe400010e060d */
[----:B------:R-:W3:Y:S04]  /*0710*/  LDG.E R12, desc[UR4][R12.64] ;  /* 0x000000040c0c7981 */ /* 0x000ee8000c1e1900 */
[----:B------:R-:W3:Y:S01]  /*0720*/  LDG.E R21, desc[UR4][R4.64+0x4] ;  /* 0x0000040404157981 */ /* 0x000ee2000c1e1900 */
[----:B------:R-:W-:-:S03]  /*0730*/  IMAD.X R9, R23, 0x1, R11, P0 ;  /* 0x0000000117097824 */ /* 0x000fc600000e060b */
[----:B------:R-:W4:Y:S04]  /*0740*/  LDG.E R10, desc[UR4][R10.64] ;  /* 0x000000040a0a7981 */ /* 0x000f28000c1e1900 */
[----:B------:R-:W4:Y:S04]  /*0750*/  LDG.E R23, desc[UR4][R4.64+0x8] ;  /* 0x0000080404177981 */ /* 0x000f28000c1e1900 */
[----:B------:R-:W5:Y:S04]  /*0760*/  LDG.E R15, desc[UR4][R4.64+0xc] ;  /* 0x00000c04040f7981 */ /* 0x000f68000c1e1900 */
[----:B------:R-:W5:Y:S01]  /*0770*/  LDG.E R8, desc[UR4][R8.64] ;  /* 0x0000000408087981 */ /* 0x000f62000c1e1900 */
[----:B------:R-:W-:-:S05]  /*0780*/  IADD3 R16, P0, PT, R16, 0x4, RZ ;  /* 0x0000000410107810 */ /* 0x000fca0007f1e0ff */
[----:B------:R-:W-:Y:S02]  /*0790*/  IMAD.X R18, RZ, RZ, R18, P0 ;  /* 0x000000ffff127224 */ /* 0x000fe400000e0612 */
[----:B--2---:R-:W-:-:S04]  /*07a0*/  FFMA R0, R0, R6, R7 ;  /* 0x0000000600007223 */ /* 0x004fc80000000007 */
[----:B---3--:R-:W-:-:S04]  /*07b0*/  FFMA R0, R21, R12, R0 ;  /* 0x0000000c15007223 */ /* 0x008fc80000000000 */
[----:B----4-:R-:W-:-:S04]  /*07c0*/  FFMA R0, R23, R10, R0 ;  /* 0x0000000a17007223 */ /* 0x010fc80000000000 */
[----:B-----5:R-:W-:-:S07]  /*07d0*/  FFMA R7, R15, R8, R0 ;  /* 0x000000080f077223 */ /* 0x020fce0000000000 */
.L_x_3:
[----:B------:R-:W-:Y:S05]  /*07e0*/  @!P1 BRA `(.L_x_2) ;  /* 0x0000000000a09947 */ /* 0x000fea0003800000 */
[----:B------:R-:W-:Y:S02]  /*07f0*/  ISETP.NE.AND P1, PT, R20, 0x1, PT ;  /* 0x000000011400780c */ /* 0x000fe40003f25270 */
[----:B------:R-:W-:-:S04]  /*0800*/  LOP3.LUT R0, R17, 0x1, RZ, 0xc0, !PT ;  /* 0x0000000111007812 */ /* 0x000fc800078ec0ff */
[----:B------:R-:W-:-:S07]  /*0810*/  ISETP.NE.U32.AND P0, PT, R0, 0x1, PT ;  /* 0x000000010000780c */ /* 0x000fce0003f05070 */
[----:B------:R-:W-:Y:S06]  /*0820*/  @!P1 BRA `(.L_x_4) ;  /* 0x0000000000509947 */ /* 0x000fec0003800000 */
[----:B------:R-:W1:Y:S01]  /*0830*/  LDCU.128 UR8, c[0x0][0x380] ;  /* 0x00007000ff0877ac */ /* 0x000e620008000c00 */
[----:B------:R-:W-:Y:S01]  /*0840*/  IADD3 R0, P1, PT, R19, R16, RZ ;  /* 0x0000001013007210 */ /* 0x000fe20007f3e0ff */
[----:B------:R-:W-:-:S04]  /*0850*/  IMAD.WIDE.U32 R10, R16, R17, R2 ;  /* 0x00000011100a7225 */ /* 0x000fc800078e0002 */
[----:B------:R-:W-:Y:S02]  /*0860*/  IMAD R9, R18, R17, RZ ;  /* 0x0000001112097224 */ /* 0x000fe400078e02ff */
[----:B------:R-:W-:-:S03]  /*0870*/  IMAD.X R5, RZ, RZ, R18, P1 ;  /* 0x000000ffff057224 */ /* 0x000fc600008e0612 */
[----:B------:R-:W-:Y:S02]  /*0880*/  IADD3 R9, PT, PT, R11, R9, RZ ;  /* 0x000000090b097210 */ /* 0x000fe40007ffe0ff */
[----:B-1----:R-:W-:Y:S02]  /*0890*/  LEA R8, P1, R10, UR10, 0x2 ;  /* 0x0000000a0a087c11 */ /* 0x002fe4000f8210ff */
[----:B------:R-:W-:Y:S02]  /*08a0*/  LEA R4, P2, R0, UR8, 0x2 ;  /* 0x0000000800047c11 */ /* 0x000fe4000f8410ff */
[----:B------:R-:W-:Y:S02]  /*08b0*/  LEA.HI.X R9, R10, UR11, R9, 0x2, P1 ;  /* 0x0000000b0a097c11 */ /* 0x000fe400088f1409 */
[----:B------:R-:W-:Y:S02]  /*08c0*/  LEA.HI.X R5, R0, UR9, R5, 0x2, P2 ;  /* 0x0000000900057c11 */ /* 0x000fe400090f1405 */
[----:B------:R-:W-:-:S02]  /*08d0*/  LEA R10, P1, R17, R8, 0x2 ;  /* 0x00000008110a7211 */ /* 0x000fc400078210ff */
[----:B0-----:R-:W2:Y:S02]  /*08e0*/  LDG.E R8, desc[UR4][R8.64] ;  /* 0x0000000408087981 */ /* 0x001ea4000c1e1900 */
[----:B------:R-:W-:Y:S02]  /*08f0*/  LEA.HI.X R11, R17, R9, RZ, 0x2, P1 ;  /* 0x00000009110b7211 */ /* 0x000fe400008f14ff */
[----:B------:R-:W2:Y:S04]  /*0900*/  LDG.E R0, desc[UR4][R4.64] ;  /* 0x0000000404007981 */ /* 0x000ea8000c1e1900 */
[----:B------:R-:W3:Y:S04]  /*0910*/  LDG.E R13, desc[UR4][R4.64+0x4] ;  /* 0x00000404040d7981 */ /* 0x000ee8000c1e1900 */
[----:B------:R-:W3:Y:S01]  /*0920*/  LDG.E R10, desc[UR4][R10.64] ;  /* 0x000000040a0a7981 */ /* 0x000ee2000c1e1900 */
[----:B------:R-:W-:-:S05]  /*0930*/  IADD3 R16, P1, PT, R16, 0x2, RZ ;  /* 0x0000000210107810 */ /* 0x000fca0007f3e0ff */
[----:B------:R-:W-:Y:S02]  /*0940*/  IMAD.X R18, RZ, RZ, R18, P1 ;  /* 0x000000ffff127224 */ /* 0x000fe400008e0612 */
[----:B--2---:R-:W-:-:S04]  /*0950*/  FFMA R0, R0, R8, R7 ;  /* 0x0000000800007223 */ /* 0x004fc80000000007 */
[----:B---3--:R-:W-:-:S07]  /*0960*/  FFMA R7, R13, R10, R0 ;  /* 0x0000000a0d077223 */ /* 0x008fce0000000000 */
.L_x_4:
[----:B------:R-:W-:Y:S05]  /*0970*/  @P0 BRA `(.L_x_2) ;  /* 0x00000000003c0947 */ /* 0x000fea0003800000 */
[----:B------:R-:W1:Y:S01]  /*0980*/  LDCU.128 UR8, c[0x0][0x380] ;  /* 0x00007000ff0877ac */ /* 0x000e620008000c00 */
[----:B------:R-:W-:Y:S01]  /*0990*/  IMAD.MOV.U32 R8, RZ, RZ, R2 ;  /* 0x000000ffff087224 */ /* 0x000fe200078e0002 */
[----:B------:R-:W-:Y:S01]  /*09a0*/  IADD3 R0, P0, PT, R19, R16, RZ ;  /* 0x0000001013007210 */ /* 0x000fe20007f1e0ff */
[----:B------:R-:W-:Y:S02]  /*09b0*/  IMAD.MOV.U32 R9, RZ, RZ, R3 ;  /* 0x000000ffff097224 */ /* 0x000fe400078e0003 */
[----:B------:R-:W-:-:S04]  /*09c0*/  IMAD.WIDE.U32 R8, R16, R17, R8 ;  /* 0x0000001110087225 */ /* 0x000fc800078e0008 */
[----:B------:R-:W-:Y:S02]  /*09d0*/  IMAD R17, R18, R17, RZ ;  /* 0x0000001112117224 */ /* 0x000fe400078e02ff */
[----:B------:R-:W-:Y:S02]  /*09e0*/  IMAD.X R5, RZ, RZ, R18, P0 ;  /* 0x000000ffff057224 */ /* 0x000fe400000e0612 */
[----:B------:R-:W-:Y:S01]  /*09f0*/  IMAD.IADD R9, R9, 0x1, R17 ;  /* 0x0000000109097824 */ /* 0x000fe200078e0211 */
[----:B-1----:R-:W-:Y:S02]  /*0a00*/  LEA R4, P1, R0, UR8, 0x2 ;  /* 0x0000000800047c11 */ /* 0x002fe4000f8210ff */
[----:B------:R-:W-:Y:S02]  /*0a10*/  LEA R10, P0, R8, UR10, 0x2 ;  /* 0x0000000a080a7c11 */ /* 0x000fe4000f8010ff */
[----:B------:R-:W-:Y:S02]  /*0a20*/  LEA.HI.X R5, R0, UR9, R5, 0x2, P1 ;  /* 0x0000000900057c11 */ /* 0x000fe400088f1405 */
[----:B------:R-:W-:-:S03]  /*0a30*/  LEA.HI.X R11, R8, UR11, R9, 0x2, P0 ;  /* 0x0000000b080b7c11 */ /* 0x000fc600080f1409 */
[----:B0-----:R-:W2:Y:S04]  /*0a40*/  LDG.E R4, desc[UR4][R4.64] ;  /* 0x0000000404047981 */ /* 0x001ea8000c1e1900 */
[----:B------:R-:W2:Y:S02]  /*0a50*/  LDG.E R10, desc[UR4][R10.64] ;  /* 0x000000040a0a7981 */ /* 0x000ea4000c1e1900 */
[----:B--2---:R-:W-:-:S07]  /*0a60*/  FFMA R7, R4, R10, R7 ;  /* 0x0000000a04077223 */ /* 0x004fce0000000007 */
.L_x_2:
[----:B------:R-:W1:Y:S01]  /*0a70*/  LDC.64 R4, c[0x0][0x390] ;  /* 0x0000e400ff047b82 */ /* 0x000e620000000a00 */
[----:B------:R-:W-:-:S04]  /*0a80*/  IMAD.IADD R3, R2, 0x1, R19 ;  /* 0x0000000102037824 */ /* 0x000fc800078e0213 */
[----:B-1----:R-:W-:-:S05]  /*0a90*/  IMAD.WIDE R2, R3, 0x4, R4 ;  /* 0x0000000403027825 */ /* 0x002fca00078e0204 */
[----:B0-----:R-:W-:Y:S01]  /*0aa0*/  STG.E desc[UR4][R2.64], R7 ;  /* 0x0000000702007986 */ /* 0x001fe2000c101904 */
[----:B------:R-:W-:Y:S05]  /*0ab0*/  EXIT ;  /* 0x000000000000794d */ /* 0x000fea0003800000 */
.L_x_5:
[----:B------:R-:W-:-:S00]  /*0ac0*/  BRA `(.L_x_5) ;  /* 0xfffffffc00fc7947 */ /* 0x000fc0000383ffff */
[----:B------:R-:W-:-:S00]  /*0ad0*/  NOP ;  /* 0x0000000000007918 */ /* 0x000fc00000000000 */
        /* <DEDUP_REMOVED lines=10> */
.L_x_12:


//--------------------- .text._Z19matmul_tiled_kernelPfS_S_i --------------------------
	.section	.text._Z19matmul_tiled_kernelPfS_S_i,"ax",@progbits
	.align	128
        .global         _Z19matmul_tiled_kernelPfS_S_i
        .type           _Z19matmul_tiled_kernelPfS_S_i,@function
        .size           _Z19matmul_tiled_kernelPfS_S_i,(.L_x_13 - _Z19matmul_tiled_kernelPfS_S_i)
        .other          _Z19matmul_tiled_kernelPfS_S_i,@"STO_CUDA_ENTRY STV_DEFAULT"
_Z19matmul_tiled_kernelPfS_S_i:
.text._Z19matmul_tiled_kernelPfS_S_i:
[----:B------:R-:W-:Y:S01]  /*0000*/  LDC R1, c[0x0][0x37c] ;  /* 0x0000df00ff017b82 */ /* 0x000fe20000000800 */
[----:B------:R-:W0:Y:S07]  /*0010*/  S2R R5, SR_CTAID.Y ;  /* 0x0000000000057919 */ /* 0x000e2e0000002600 */
[----:B------:R-:W1:Y:S01]  /*0020*/  LDC R0, c[0x0][0x398] ;  /* 0x0000e600ff007b82 */ /* 0x000e620000000800 */
[----:B------:R-:W2:Y:S01]  /*0030*/  LDCU.64 UR8, c[0x0][0x358] ;  /* 0x00006b00ff0877ac */ /* 0x000ea20008000a00 */
[----:B------:R-:W-:Y:S01]  /*0040*/  HFMA2 R11, -RZ, RZ, 0, 0 ;  /* 0x00000000ff0b7431 */ /* 0x000fe200000001ff */
[----:B------:R-:W0:Y:S01]  /*0050*/  S2R R8, SR_TID.Y ;  /* 0x0000000000087919 */ /* 0x000e220000002200 */
[----:B------:R-:W3:Y:S04]  /*0060*/  S2R R7, SR_CTAID.X ;  /* 0x0000000000077919 */ /* 0x000ee80000002500 */
[----:B------:R-:W4:Y:S01]  /*0070*/  LDC.64 R22, c[0x0][0x390] ;  /* 0x0000e400ff167b82 */ /* 0x000f220000000a00 */
[----:B------:R-:W3:Y:S01]  /*0080*/  S2R R9, SR_TID.X ;  /* 0x0000000000097919 */ /* 0x000ee20000002100 */
[----:B-1----:R-:W-:-:S02]  /*0090*/  ISETP.GE.AND P0, PT, R0, 0x20, PT ;  /* 0x000000200000780c */ /* 0x002fc40003f06270 */
[----:B0-----:R-:W-:Y:S02]  /*00a0*/  LEA R5, R5, R8, 0x5 ;  /* 0x0000000805057211 */ /* 0x001fe400078e28ff */
[----:B---3--:R-:W-:-:S05]  /*00b0*/  LEA R2, R7, R9, 0x5 ;  /* 0x0000000907027211 */ /* 0x008fca00078e28ff */
[----:B------:R-:W-:-:S04]  /*00c0*/  IMAD R3, R5, R0, R2 ;  /* 0x0000000005037224 */ /* 0x000fc800078e0202 */
[----:B----4-:R-:W-:Y:S01]  /*00d0*/  IMAD.WIDE R22, R3, 0x4, R22 ;  /* 0x0000000403167825 */ /* 0x010fe200078e0216 */
[----:B--2---:R-:W-:Y:S06]  /*00e0*/  @!P0 BRA `(.L_x_6) ;  /* 0x0000000400a08947 */ /* 0x004fec0003800000 */
[----:B------:R-:W0:Y:S01]  /*00f0*/  S2UR UR6, SR_CgaCtaId ;  /* 0x00000000000679c3 */ /* 0x000e220000008800 */
[----:B------:R-:W-:Y:S01]  /*0100*/  UMOV UR4, 0x400 ;  /* 0x0000040000047882 */ /* 0x000fe20000000000 */
[----:B------:R-:W-:Y:S01]  /*0110*/  SHF.R.S32.HI R3, RZ, 0x1f, R0 ;  /* 0x0000001fff037819 */ /* 0x000fe20000011400 */
[----:B------:R-:W-:Y:S01]  /*0120*/  UIADD3 UR5, UPT, UPT, UR4, 0x1000, URZ ;  /* 0x0000100004057890 */ /* 0x000fe2000fffe0ff */
[-CC-:B------:R-:W-:Y:S01]  /*0130*/  IMAD R2, R8, R0.reuse, R9.reuse ;  /* 0x0000000008027224 */ /* 0x180fe200078e0209 */
[----:B------:R-:W-:Y:S02]  /*0140*/  MOV R11, RZ ;  /* 0x000000ff000b7202 */ /* 0x000fe40000000f00 */
[----:B------:R-:W-:Y:S01]  /*0150*/  LEA.HI R4, R3, R0, RZ, 0x5 ;  /* 0x0000000003047211 */ /* 0x000fe200078f28ff */
[----:B------:R-:W1:Y:S01]  /*0160*/  LDC.64 R20, c[0x0][0x380] ;  /* 0x0000e000ff147b82 */ /* 0x000e620000000a00 */
[----:B------:R-:W-:Y:S01]  /*0170*/  LEA R3, R7, R2, 0x5 ;  /* 0x0000000207037211 */ /* 0x000fe200078e28ff */
[----:B------:R-:W-:Y:S01]  /*0180*/  IMAD R2, R5, R0, R9 ;  /* 0x0000000005027224 */ /* 0x000fe200078e0209 */
[----:B------:R-:W-:-:S04]  /*0190*/  SHF.R.S32.HI R4, RZ, 0x5, R4 ;  /* 0x00000005ff047819 */ /* 0x000fc80000011404 */
[----:B------:R-:W-:Y:S01]  /*01a0*/  IADD3 R4, PT, PT, -R4, RZ, RZ ;  /* 0x000000ff04047210 */ /* 0x000fe20007ffe1ff */
[----:B------:R-:W2:Y:S01]  /*01b0*/  LDC.64 R18, c[0x0][0x388] ;  /* 0x0000e200ff127b82 */ /* 0x000ea20000000a00 */
[----:B0-----:R-:W-:Y:S02]  /*01c0*/  ULEA UR4, UR6, UR4, 0x18 ;  /* 0x0000000406047291 */ /* 0x001fe4000f8ec0ff */
[----:B------:R-:W-:-:S04]  /*01d0*/  ULEA UR5, UR6, UR5, 0x18 ;  /* 0x0000000506057291 */ /* 0x000fc8000f8ec0ff */
[C---:B------:R-:W-:Y:S02]  /*01e0*/  LEA R16, R8.reuse, UR4, 0x7 ;  /* 0x0000000408107c11 */ /* 0x040fe4000f8e38ff */
[C---:B------:R-:W-:Y:S02]  /*01f0*/  LEA R6, R9.reuse, UR5, 0x2 ;  /* 0x0000000509067c11 */ /* 0x040fe4000f8e10ff */
[----:B------:R-:W-:Y:S02]  /*0200*/  LEA R7, R9, R16, 0x2 ;  /* 0x0000001009077211 */ /* 0x000fe400078e10ff */
[----:B------:R-:W-:-:S07]  /*0210*/  LEA R5, R8, R6, 0x7 ;  /* 0x0000000608057211 */ /* 0x000fce00078e38ff */
.L_x_7:
[----:B-1----:R-:W-:-:S04]  /*0220*/  IMAD.WIDE R24, R2, 0x4, R20 ;  /* 0x0000000402187825 */ /* 0x002fc800078e0214 */
[----:B--2---:R-:W-:Y:S02]  /*0230*/  IMAD.WIDE.U32 R8, R3, 0x4, R18 ;  /* 0x0000000403087825 */ /* 0x004fe400078e0012 */
[----:B------:R-:W2:Y:S04]  /*0240*/  LDG.E R24, desc[UR8][R24.64] ;  /* 0x0000000818187981 */ /* 0x000ea8000c1e1900 */
[----:B------:R-:W3:Y:S01]  /*0250*/  LDG.E R26, desc[UR8][R8.64] ;  /* 0x00000008081a7981 */ /* 0x000ee2000c1e1900 */
[----:B------:R-:W-:Y:S02]  /*0260*/  IADD3 R4, PT, PT, R4, 0x1, RZ ;  /* 0x0000000104047810 */ /* 0x000fe40007ffe0ff */
[----:B------:R-:W-:Y:S02]  /*0270*/  IADD3 R2, PT, PT, R2, 0x20, RZ ;  /* 0x0000002002027810 */ /* 0x000fe40007ffe0ff */
[----:B------:R-:W-:-:S02]  /*0280*/  ISETP.NE.AND P0, PT, R4, RZ, PT ;  /* 0x000000ff0400720c */ /* 0x000fc40003f05270 */
[----:B------:R-:W-:Y:S01]  /*0290*/  LEA R3, R0, R3, 0x5 ;  /* 0x0000000300037211 */ /* 0x000fe200078e28ff */
[----:B--2---:R-:W-:Y:S04]  /*02a0*/  STS [R7], R24 ;  /* 0x0000001807007388 */ /* 0x004fe80000000800 */
[----:B---3--:R-:W-:Y:S01]  /*02b0*/  STS [R5], R26 ;  /* 0x0000001a05007388 */ /* 0x008fe20000000800 */
[----:B------:R-:W-:Y:S06]  /*02c0*/  BAR.SYNC.DEFER_BLOCKING 0x0 ;  /* 0x0000000000007b1d */ /* 0x000fec0000010000 */
[----:B------:R-:W-:Y:S04]  /*02d0*/  LDS R10, [R6] ;  /* 0x00000000060a7984 */ /* 0x000fe80000000800 */
[----:B------:R-:W0:Y:S04]  /*02e0*/  LDS.128 R12, [R16] ;  /* 0x00000000100c7984 */ /* 0x000e280000000c00 */
[----:B------:R-:W1:Y:S04]  /*02f0*/  LDS R27, [R6+0x80] ;  /* 0x00008000061b7984 */ /* 0x000e680000000800 */
[----:B------:R-:W2:Y:S04]  /*0300*/  LDS R17, [R6+0x100] ;  /* 0x0001000006117984 */ /* 0x000ea80000000800 */
[----:B------:R-:W3:Y:S04]  /*0310*/  LDS R29, [R6+0x180] ;  /* 0x00018000061d7984 */ /* 0x000ee80000000800 */
[----:B------:R-:W-:Y:S01]  /*0320*/  LDS R25, [R6+0x380] ;  /* 0x0003800006197984 */ /* 0x000fe20000000800 */
[----:B0-----:R-:W-:-:S03]  /*0330*/  FFMA R10, R12, R10, R11 ;  /* 0x0000000a0c0a7223 */ /* 0x001fc6000000000b */
[----:B------:R-:W-:Y:S01]  /*0340*/  LDS R12, [R6+0x280] ;  /* 0x00028000060c7984 */ /* 0x000fe20000000800 */
[----:B-1----:R-:W-:-:S03]  /*0350*/  FFMA R28, R27, R13, R10 ;  /* 0x0000000d1b1c7223 */ /* 0x002fc6000000000a */
[----:B------:R-:W-:Y:S01]  /*0360*/  LDS R13, [R6+0x200] ;  /* 0x00020000060d7984 */ /* 0x000fe20000000800 */
[----:B--2---:R-:W-:-:S03]  /*0370*/  FFMA R14, R17, R14, R28 ;  /* 0x0000000e110e7223 */ /* 0x004fc6000000001c */
[----:B------:R-:W0:Y:S01]  /*0380*/  LDS.128 R8, [R16+0x10] ;  /* 0x0000100010087984 */ /* 0x000e220000000c00 */
[----:B---3--:R-:W-:-:S03]  /*0390*/  FFMA R15, R29, R15, R14 ;  /* 0x0000000f1d0f7223 */ /* 0x008fc6000000000e */
[----:B------:R-:W1:Y:S01]  /*03a0*/  LDS R17, [R6+0x300] ;  /* 0x0003000006117984 */ /* 0x000e620000000800 */
[----:B0-----:R-:W-:-:S03]  /*03b0*/  FFMA R13, R8, R13, R15 ;  /* 0x0000000d080d7223 */ /* 0x001fc6000000000f */
[----:B------:R-:W-:Y:S01]  /*03c0*/  LDS R8, [R6+0x480] ;  /* 0x0004800006087984 */ /* 0x000fe20000000800 */
[----:B------:R-:W-:-:S03]  /*03d0*/  FFMA R24, R12, R9, R13 ;  /* 0x000000090c187223 */ /* 0x000fc6000000000d */
[----:B------:R-:W-:Y:S01]  /*03e0*/  LDS R9, [R6+0x400] ;  /* 0x0004000006097984 */ /* 0x000fe20000000800 */
[----:B-1----:R-:W-:-:S03]  /*03f0*/  FFMA R10, R17, R10, R24 ;  /* 0x0000000a110a7223 */ /* 0x002fc60000000018 */
[----:B------:R-:W0:Y:S01]  /*0400*/  LDS.128 R12, [R16+0x20] ;  /* 0x00002000100c7984 */ /* 0x000e220000000c00 */
[----:B------:R-:W-:-:S03]  /*0410*/  FFMA R11, R25, R11, R10 ;  /* 0x0000000b190b7223 */ /* 0x000fc6000000000a */
[----:B------:R-:W1:Y:S04]  /*0420*/  LDS R17, [R6+0x500] ;  /* 0x0005000006117984 */ /* 0x000e680000000800 */
[----:B------:R-:W2:Y:S01]  /*0430*/  LDS R25, [R6+0x580] ;  /* 0x0005800006197984 */ /* 0x000ea20000000800 */
[----:B0-----:R-:W-:-:S03]  /*0440*/  FFMA R9, R12, R9, R11 ;  /* 0x000000090c097223 */ /* 0x001fc6000000000b */
[----:B------:R-:W-:Y:S01]  /*0450*/  LDS R12, [R6+0x680] ;  /* 0x00068000060c7984 */ /* 0x000fe20000000800 */
[----:B------:R-:W-:-:S03]  /*0460*/  FFMA R24, R8, R13, R9 ;  /* 0x0000000d08187223 */ /* 0x000fc60000000009 */
[----:B------:R-:W-:Y:S01]  /*0470*/  LDS R13, [R6+0x600] ;  /* 0x00060000060d7984 */ /* 0x000fe20000000800 */
[----:B-1----:R-:W-:-:S03]  /*0480*/  FFMA R14, R17, R14, R24 ;  /* 0x0000000e110e7223 */ /* 0x002fc60000000018 */
[----:B------:R-:W0:Y:S01]  /*0490*/  LDS.128 R8, [R16+0x30] ;  /* 0x0000300010087984 */ /* 0x000e220000000c00 */
[----:B--2---:R-:W-:-:S03]  /*04a0*/  FFMA R15, R25, R15, R14 ;  /* 0x0000000f190f7223 */ /* 0x004fc6000000000e */
        /* <DEDUP_REMOVED lines=19> */
[----:B------:R-:W-:Y:S04]  /*05e0*/  LDS R24, [R6+0xc80] ;  /* 0x000c800006187984 */ /* 0x000fe80000000800 */
[----:B------:R-:W-:Y:S01]  /*05f0*/  LDS R17, [R6+0xd00] ;  /* 0x000d000006117984 */ /* 0x000fe20000000800 */
[----:B0-----:R-:W-:-:S03]  /*0600*/  FFMA R13, R8, R13, R15 ;  /* 0x0000000d080d7223 */ /* 0x001fc6000000000f */
[----:B------:R-:W0:Y:S01]  /*0610*/  LDS R8, [R6+0xb80] ;  /* 0x000b800006087984 */ /* 0x000e220000000800 */
[----:B------:R-:W-:-:S03]  /*0620*/  FFMA R26, R12, R9, R13 ;  /* 0x000000090c1a7223 */ /* 0x000fc6000000000d */
[----:B------:R-:W-:Y:S01]  /*0630*/  LDS R9, [R6+0xc00] ;  /* 0x000c000006097984 */ /* 0x000fe20000000800 */
[----:B-1----:R-:W-:-:S03]  /*0640*/  FFMA R25, R25, R10, R26 ;  /* 0x0000000a19197223 */ /* 0x002fc6000000001a */
[----:B------:R-:W1:Y:S01]  /*0650*/  LDS.128 R12, [R16+0x60] ;  /* 0x00006000100c7984 */ /* 0x000e620000000c00 */
[----:B0-----:R-:W-:-:S03]  /*0660*/  FFMA R11, R8, R11, R25 ;  /* 0x0000000b080b7223 */ /* 0x001fc60000000019 */
[----:B------:R-:W-:Y:S01]  /*0670*/  LDS R25, [R6+0xf80] ;  /* 0x000f800006197984 */ /* 0x000fe20000000800 */
[----:B-1----:R-:W-:-:S03]  /*0680*/  FFMA R9, R12, R9, R11 ;  /* 0x000000090c097223 */ /* 0x002fc6000000000b */
[----:B------:R-:W0:Y:S01]  /*0690*/  LDS R12, [R6+0xd80] ;  /* 0x000d8000060c7984 */ /* 0x000e220000000800 */
[----:B------:R-:W-:-:S03]  /*06a0*/  FFMA R26, R24, R13, R9 ;  /* 0x0000000d181a7223 */ /* 0x000fc60000000009 */
[----:B------:R-:W-:Y:S01]  /*06b0*/  LDS R13, [R6+0xe00] ;  /* 0x000e0000060d7984 */ /* 0x000fe20000000800 */
[----:B------:R-:W-:-:S03]  /*06c0*/  FFMA R17, R17, R14, R26 ;  /* 0x0000000e11117223 */ /* 0x000fc6000000001a */
[----:B------:R-:W1:Y:S04]  /*06d0*/  LDS.128 R8, [R16+0x70] ;  /* 0x0000700010087984 */ /* 0x000e680000000c00 */
[----:B------:R-:W2:Y:S04]  /*06e0*/  LDS R24, [R6+0xe80] ;  /* 0x000e800006187984 */ /* 0x000ea80000000800 */
[----:B------:R-:W3:Y:S01]  /*06f0*/  LDS R14, [R6+0xf00] ;  /* 0x000f0000060e7984 */ /* 0x000ee20000000800 */
[----:B0-----:R-:W-:-:S04]  /*0700*/  FFMA R15, R12, R15, R17 ;  /* 0x0000000f0c0f7223 */ /* 0x001fc80000000011 */
[----:B-1----:R-:W-:-:S04]  /*0710*/  FFMA R13, R8, R13, R15 ;  /* 0x0000000d080d7223 */ /* 0x002fc8000000000f */
[----:B--2---:R-:W-:-:S04]  /*0720*/  FFMA R9, R24, R9, R13 ;  /* 0x0000000918097223 */ /* 0x004fc8000000000d */
[----:B---3--:R-:W-:-:S04]  /*0730*/  FFMA R10, R14, R10, R9 ;  /* 0x0000000a0e0a7223 */ /* 0x008fc80000000009 */
[----:B------:R-:W-:Y:S01]  /*0740*/  FFMA R11, R25, R11, R10 ;  /* 0x0000000b190b7223 */ /* 0x000fe2000000000a */
[----:B------:R-:W-:Y:S06]  /*0750*/  BAR.SYNC.DEFER_BLOCKING 0x0 ;  /* 0x0000000000007b1d */ /* 0x000fec0000010000 */
[----:B------:R-:W-:Y:S05]  /*0760*/  @P0 BRA `(.L_x_7) ;  /* 0xfffffff800ac0947 */ /* 0x000fea000383ffff */
.L_x_6:
[----:B------:R-:W-:Y:S01]  /*0770*/  STG.E desc[UR8][R22.64], R11 ;  /* 0x0000000b16007986 */ /* 0x000fe2000c101908 */
[----:B------:R-:W-:Y:S05]  /*0780*/  EXIT ;  /* 0x000000000000794d */ /* 0x000fea0003800000 */
.L_x_8:
        /* <DEDUP_REMOVED lines=15> */
.L_x_13:


//--------------------- .text._Z20matmul_coarse_kernelPfS_S_i --------------------------
	.section	.text._Z20matmul_coarse_kernelPfS_S_i,"ax",@progbits
	.align	128
        .global         _Z20matmul_coarse_kernelPfS_S_i
        .type           _Z20matmul_coarse_kernelPfS_S_i,@function
        .size           _Z20matmul_coarse_kernelPfS_S_i,(.L_x_14 - _Z20matmul_coarse_kernelPfS_S_i)
        .other          _Z20matmul_coarse_kernelPfS_S_i,@"STO_CUDA_ENTRY STV_DEFAULT"
_Z20matmul_coarse_kernelPfS_S_i:
.text._Z20matmul_coarse_kernelPfS_S_i:
[----:B------:R-:W-:Y:S01]  /*0000*/  LDC R1, c[0x0][0x37c] ;  /* 0x0000df00ff017b82 */ /* 0x000fe20000000800 */
[----:B------:R-:W0:Y:S01]  /*0010*/  LDCU UR4, c[0x0][0x398] ;  /* 0x00007300ff0477ac */ /* 0x000e220008000800 */
[----:B------:R-:W1:Y:S01]  /*0020*/  S2R R24, SR_CTAID.Y ;  /* 0x0000000000187919 */ /* 0x000e620000002600 */
[----:B------:R-:W-:Y:S01]  /*0030*/  HFMA2 R21, -RZ, RZ, 0, 0 ;  /* 0x00000000ff157431 */ /* 0x000fe200000001ff */
[----:B------:R-:W-:Y:S01]  /*0040*/  MOV R13, RZ ;  /* 0x000000ff000d7202 */ /* 0x000fe20000000f00 */
[----:B------:R-:W2:Y:S01]  /*0050*/  LDCU.64 UR8, c[0x0][0x358] ;  /* 0x00006b00ff0877ac */ /* 0x000ea20008000a00 */
[----:B------:R-:W1:Y:S01]  /*0060*/  S2R R22, SR_TID.Y ;  /* 0x0000000000167919 */ /* 0x000e620000002200 */
[----:B------:R-:W-:Y:S01]  /*0070*/  HFMA2 R25, -RZ, RZ, 0, 0 ;  /* 0x00000000ff197431 */ /* 0x000fe200000001ff */
[----:B------:R-:W-:Y:S01]  /*0080*/  MOV R23, RZ ;  /* 0x000000ff00177202 */ /* 0x000fe20000000f00 */
[----:B------:R-:W3:Y:S01]  /*0090*/  S2R R0, SR_CTAID.X ;  /* 0x0000000000007919 */ /* 0x000ee20000002500 */
[----:B------:R-:W4:Y:S01]  /*00a0*/  S2R R3, SR_TID.X ;  /* 0x0000000000037919 */ /* 0x000f220000002100 */
[----:B0-----:R-:W-:-:S04]  /*00b0*/  MOV R6, UR4 ;  /* 0x0000000400067c02 */ /* 0x001fc80008000f00 */
[----:B------:R-:W-:Y:S02]  /*00c0*/  ISETP.GE.AND P0, PT, R6, 0x20, PT ;  /* 0x000000200600780c */ /* 0x000fe40003f06270 */
[----:B-1----:R-:W-:-:S11]  /*00d0*/  LEA R24, R24, R22, 0x5 ;  /* 0x0000001618187211 */ /* 0x002fd600078e28ff */
[----:B--2---:R-:W-:Y:S05]  /*00e0*/  @!P0 BRA `(.L_x_9) ;  /* 0x00000014003c8947 */ /* 0x004fea0003800000 */
[----:B------:R-:W0:Y:S01]  /*00f0*/  S2UR UR6, SR_CgaCtaId ;  /* 0x00000000000679c3 */ /* 0x000e220000008800 */
[----:B------:R-:W-:Y:S01]  /*0100*/  UMOV UR4, 0x400 ;  /* 0x0000040000047882 */ /* 0x000fe20000000000 */
[----:B------:R-:W-:Y:S01]  /*0110*/  SHF.R.S32.HI R4, RZ, 0x1f, R6 ;  /* 0x0000001fff047819 */ /* 0x000fe20000011406 */
[----:B------:R-:W-:Y:S01]  /*0120*/  UIADD3 UR5, UPT, UPT, UR4, 0x1000, URZ ;  /* 0x0000100004057890 */ /* 0x000fe2000fffe0ff */
[-CC-:B----4-:R-:W-:Y:S01]  /*0130*/  IMAD R17, R22, R6.reuse, R3.reuse ;  /* 0x0000000616117224 */ /* 0x190fe200078e0203 */
[----:B------:R-:W-:Y:S01]  /*0140*/  MOV R21, RZ ;  /* 0x000000ff00157202 */ /* 0x000fe20000000f00 */
[-C--:B------:R-:W-:Y:S01]  /*0150*/  IMAD R18, R24, R6.reuse, R3 ;  /* 0x0000000618127224 */ /* 0x080fe200078e0203 */
[----:B------:R-:W-:Y:S01]  /*0160*/  LEA.HI R4, R4, R6, RZ, 0x5 ;  /* 0x0000000604047211 */ /* 0x000fe200078f28ff */
[----:B------:R-:W1:Y:S01]  /*0170*/  LDC R2, c[0x0][0x398] ;  /* 0x0000e600ff027b82 */ /* 0x000e620000000800 */
[----:B---3--:R-:W-:Y:S02]  /*0180*/  LEA R17, R0, R17, 0x7 ;  /* 0x0000001100117211 */ /* 0x008fe400078e38ff */
[----:B------:R-:W-:-:S04]  /*0190*/  SHF.R.S32.HI R4, RZ, 0x5, R4 ;  /* 0x00000005ff047819 */ /* 0x000fc80000011404 */
[----:B------:R-:W-:Y:S01]  /*01a0*/  IADD3 R19, PT, PT, -R4, RZ, RZ ;  /* 0x000000ff04137210 */ /* 0x000fe20007ffe1ff */
[----:B0-----:R-:W-:Y:S02]  /*01b0*/  ULEA UR5, UR6, UR5, 0x18 ;  /* 0x0000000506057291 */ /* 0x001fe4000f8ec0ff */
[----:B------:R-:W-:-:S04]  /*01c0*/  ULEA UR4, UR6, UR4, 0x18 ;  /* 0x0000000406047291 */ /* 0x000fc8000f8ec0ff */
[C---:B------:R-:W-:Y:S02]  /*01d0*/  LEA R20, R22.reuse, UR5, 0x7 ;  /* 0x0000000516147c11 */ /* 0x040fe4000f8e38ff */
[----:B------:R-:W-:Y:S02]  /*01e0*/  LEA R22, R22, UR4, 0x7 ;  /* 0x0000000416167c11 */ /* 0x000fe4000f8e38ff */
[----:B------:R-:W-:-:S07]  /*01f0*/  LEA R20, R3, R20, 0x2 ;  /* 0x0000001403147211 */ /* 0x000fce00078e10ff */
.L_x_10:
[----:B------:R-:W0:Y:S08]  /*0200*/  LDC.64 R4, c[0x0][0x380] ;  /* 0x0000e000ff047b82 */ /* 0x000e300000000a00 */
[----:B------:R-:W2:Y:S01]  /*0210*/  LDC.64 R26, c[0x0][0x388] ;  /* 0x0000e200ff1a7b82 */ /* 0x000ea20000000a00 */
[----:B0-----:R-:W-:-:S06]  /*0220*/  IMAD.WIDE R4, R18, 0x4, R4 ;  /* 0x0000000412047825 */ /* 0x001fcc00078e0204 */
[----:B------:R-:W3:Y:S01]  /*0230*/  LDG.E R4, desc[UR8][R4.64] ;  /* 0x0000000804047981 */ /* 0x000ee2000c1e1900 */
[----:B--2---:R-:W-:-:S05]  /*0240*/  IMAD.WIDE R26, R17, 0x4, R26 ;  /* 0x00000004111a7825 */ /* 0x004fca00078e021a */
[----:B------:R-:W2:Y:S01]  /*0250*/  LDG.E R29, desc[UR8][R26.64] ;  /* 0x000000081a1d7981 */ /* 0x000ea2000c1e1900 */
[C---:B------:R-:W-:Y:S02]  /*0260*/  LEA R7, R3.reuse, R22, 0x2 ;  /* 0x0000001603077211 */ /* 0x040fe400078e10ff */
[----:B------:R-:W-:-:S03]  /*0270*/  LEA R16, R3, UR5, 0x2 ;  /* 0x0000000503107c11 */ /* 0x000fc6000f8e10ff */
[----:B---3--:R-:W-:Y:S04]  /*0280*/  STS [R7], R4 ;  /* 0x0000000407007388 */ /* 0x008fe80000000800 */
[----:B--2---:R-:W-:Y:S01]  /*0290*/  STS [R20], R29 ;  /* 0x0000001d14007388 */ /* 0x004fe20000000800 */
[----:B------:R-:W-:Y:S06]  /*02a0*/  BAR.SYNC.DEFER_BLOCKING 0x0 ;  /* 0x0000000000007b1d */ /* 0x000fec0000010000 */
[----:B------:R-:W-:Y:S04]  /*02b0*/  LDS R6, [R16] ;  /* 0x0000000010067984 */ /* 0x000fe80000000800 */
[----:B------:R-:W0:Y:S04]  /*02c0*/  LDS.128 R8, [R22] ;  /* 0x0000000016087984 */ /* 0x000e280000000c00 */
[----:B------:R-:W2:Y:S04]  /*02d0*/  LDS R12, [R16+0x80] ;  /* 0x00008000100c7984 */ /* 0x000ea80000000800 */
[----:B------:R-:W3:Y:S01]  /*02e0*/  LDS R15, [R16+0x100] ;  /* 0x00010000100f7984 */ /* 0x000ee20000000800 */
[----:B0-----:R-:W-:-:S03]  /*02f0*/  FFMA R6, R8, R6, R23 ;  /* 0x0000000608067223 */ /* 0x001fc60000000017 */
[----:B------:R-:W0:Y:S01]  /*0300*/  LDS R8, [R16+0x180] ;  /* 0x0001800010087984 */ /* 0x000e220000000800 */
[----:B--2---:R-:W-:-:S03]  /*0310*/  FFMA R14, R12, R9, R6 ;  /* 0x000000090c0e7223 */ /* 0x004fc60000000006 */
[----:B------:R-:W-:Y:S04]  /*0320*/  LDS R23, [R16+0x200] ;  /* 0x0002000010177984 */ /* 0x000fe80000000800 */
[----:B------:R-:W2:Y:S04]  /*0330*/  LDS.128 R4, [R22+0x10] ;  /* 0x0000100016047984 */ /* 0x000ea80000000c00 */
[----:B------:R-:W4:Y:S01]  /*0340*/  LDS R12, [R16+0x280] ;  /* 0x00028000100c7984 */ /* 0x000f220000000800 */
[----:B---3--:R-:W-:-:S03]  /*0350*/  FFMA R9, R15, R10, R14 ;  /* 0x0000000a0f097223 */ /* 0x008fc6000000000e */
[----:B------:R-:W3:Y:S01]  /*0360*/  LDS R15, [R16+0x300] ;  /* 0x00030000100f7984 */ /* 0x000ee20000000800 */
[----:B0-----:R-:W-:-:S04]  /*0370*/  FFMA R9, R8, R11, R9 ;  /* 0x0000000b08097223 */ /* 0x001fc80000000009 */
[----:B--2---:R-:W-:Y:S02]  /*0380*/  FFMA R9, R4, R23, R9 ;  /* 0x0000001704097223 */ /* 0x004fe40000000009 */
[----:B------:R-:W0:Y:S02]  /*0390*/  LDS R4, [R16+0x380] ;  /* 0x0003800010047984 */ /* 0x000e240000000800 */
[----:B----4-:R-:W-:Y:S02]  /*03a0*/  FFMA R14, R12, R5, R9 ;  /* 0x000000050c0e7223 */ /* 0x010fe40000000009 */
        /* <DEDUP_REMOVED lines=37> */
[----:B------:R-:W2:Y:S01]  /*0600*/  LDS.128 R8, [R22+0x60] ;  /* 0x0000600016087984 */ /* 0x000ea20000000c00 */
[----:B---3--:R-:W-:-:S03]  /*0610*/  FFMA R15, R15, R6, R12 ;  /* 0x000000060f0f7223 */ /* 0x008fc6000000000c */
[----:B------:R-:W3:Y:S04]  /*0620*/  LDS R23, [R16+0xc80] ;  /* 0x000c800010177984 */ /* 0x000ee80000000800 */
[----:B------:R-:W4:Y:S04]  /*0630*/  LDS R12, [R16+0xd00] ;  /* 0x000d0000100c7984 */ /* 0x000f280000000800 */
[----:B------:R-:W5:Y:S01]  /*0640*/  LDS R6, [R16+0xd80] ;  /* 0x000d800010067984 */ /* 0x000f620000000800 */
[----:B0-----:R-:W-:-:S03]  /*0650*/  FFMA R7, R4, R7, R15 ;  /* 0x0000000704077223 */ /* 0x001fc6000000000f */
[----:B------:R-:W-:Y:S04]  /*0660*/  LDS R4, [R16+0xe80] ;  /* 0x000e800010047984 */ /* 0x000fe80000000800 */
[----:B------:R-:W-:Y:S01]  /*0670*/  LDS R15, [R16+0xf00] ;  /* 0x000f0000100f7984 */ /* 0x000fe20000000800 */
[----:B--2---:R-:W-:-:S03]  /*0680*/  FFMA R8, R8, R5, R7 ;  /* 0x0000000508087223 */ /* 0x004fc60000000007 */
[----:B------:R-:W-:Y:S01]  /*0690*/  LDS R7, [R16+0xe00] ;  /* 0x000e000010077984 */ /* 0x000fe20000000800 */
[----:B---3--:R-:W-:-:S04]  /*06a0*/  FFMA R9, R23, R9, R8 ;  /* 0x0000000917097223 */ /* 0x008fc80000000008 */
[----:B----4-:R-:W-:Y:S02]  /*06b0*/  FFMA R9, R12, R10, R9 ;  /* 0x0000000a0c097223 */ /* 0x010fe40000000009 */
[----:B------:R-:W-:Y:S02]  /*06c0*/  LDS R12, [R16+0xf80] ;  /* 0x000f8000100c7984 */ /* 0x000fe40000000800 */
[----:B-----5:R-:W-:Y:S02]  /*06d0*/  FFMA R5, R6, R11, R9 ;  /* 0x0000000b06057223 */ /* 0x020fe40000000009 */
[----:B------:R-:W0:Y:S01]  /*06e0*/  LDS.128 R8, [R22+0x70] ;  /* 0x0000700016087984 */ /* 0x000e220000000c00 */
[----:B------:R-:W-:Y:S06]  /*06f0*/  BAR.SYNC.DEFER_BLOCKING 0x0 ;  /* 0x0000000000007b1d */ /* 0x000fec0000010000 */
[----:B------:R-:W2:Y:S01]  /*0700*/  LDG.E R23, desc[UR8][R26.64+0x80] ;  /* 0x000080081a177981 */ /* 0x000ea2000c1e1900 */
[----:B0-----:R-:W-:-:S04]  /*0710*/  FFMA R5, R8, R7, R5 ;  /* 0x0000000708057223 */ /* 0x001fc80000000005 */
[----:B------:R-:W-:Y:S01]  /*0720*/  FFMA R8, R4, R9, R5 ;  /* 0x0000000904087223 */ /* 0x000fe20000000005 */
[----:B--2---:R-:W-:Y:S01]  /*0730*/  STS [R20], R23 ;  /* 0x0000001714007388 */ /* 0x004fe20000000800 */
[----:B------:R-:W-:Y:S06]  /*0740*/  BAR.SYNC.DEFER_BLOCKING 0x0 ;  /* 0x0000000000007b1d */ /* 0x000fec0000010000 */
[----:B------:R-:W-:Y:S04]  /*0750*/  LDS R14, [R16] ;  /* 0x00000000100e7984 */ /* 0x000fe80000000800 */
[----:B------:R-:W0:Y:S04]  /*0760*/  LDS.128 R4, [R22] ;  /* 0x0000000016047984 */ /* 0x000e280000000c00 */
[----:B------:R-:W2:Y:S04]  /*0770*/  LDS R9, [R16+0x80] ;  /* 0x0000800010097984 */ /* 0x000ea80000000800 */
[----:B------:R-:W-:Y:S01]  /*0780*/  LDS R23, [R16+0x280] ;  /* 0x0002800010177984 */ /* 0x000fe20000000800 */
[----:B0-----:R-:W-:-:S03]  /*0790*/  FFMA R4, R4, R14, R25 ;  /* 0x0000000e04047223 */ /* 0x001fc60000000019 */
[----:B------:R-:W0:Y:S04]  /*07a0*/  LDS R14, [R16+0x100] ;  /* 0x00010000100e7984 */ /* 0x000e280000000800 */
[----:B------:R-:W3:Y:S01]  /*07b0*/  LDS R25, [R16+0x180] ;  /* 0x0001800010197984 */ /* 0x000ee20000000800 */
[----:B--2---:R-:W-:-:S03]  /*07c0*/  FFMA R5, R9, R5, R4 ;  /* 0x0000000509057223 */ /* 0x004fc60000000004 */
[----:B------:R-:W-:Y:S01]  /*07d0*/  LDS R9, [R16+0x200] ;  /* 0x0002000010097984 */ /* 0x000fe20000000800 */
[----:B0-----:R-:W-:-:S03]  /*07e0*/  FFMA R6, R14, R6, R5 ;  /* 0x000000060e067223 */ /* 0x001fc60000000005 */
[----:B------:R-:W-:Y:S01]  /*07f0*/  LDS R14, [R16+0x300] ;  /* 0x00030000100e7984 */ /* 0x000fe20000000800 */
[----:B---3--:R-:W-:-:S03]  /*0800*/  FFMA R25, R25, R7, R6 ;  /* 0x0000000719197223 */ /* 0x008fc60000000006 */
[----:B------:R-:W0:Y:S02]  /*0810*/  LDS.128 R4, [R22+0x10] ;  /* 0x0000100016047984 */ /* 0x000e240000000c00 */
[----:B0-----:R-:W-:Y:S02]  /*0820*/  FFMA R4, R4, R9, R25 ;  /* 0x0000000904047223 */ /* 0x001fe40000000019 */
[----:B------:R-:W0:Y:S02]  /*0830*/  LDS R9, [R16+0x380] ;  /* 0x0003800010097984 */ /* 0x000e240000000800 */
[----:B------:R-:W-:Y:S02]  /*0840*/  FFMA R5, R23, R5, R4 ;  /* 0x0000000517057223 */ /* 0x000fe40000000004 */
[----:B------:R-:W-:Y:S02]  /*0850*/  LDS R23, [R16+0x480] ;  /* 0x0004800010177984 */ /* 0x000fe40000000800 */
[----:B------:R-:W-:-:S02]  /*0860*/  FFMA R6, R14, R6, R5 ;  /* 0x000000060e067223 */ /* 0x000fc40000000005 */
[----:B------:R-:W-:Y:S04]  /*0870*/  LDS R14, [R16+0x400] ;  /* 0x00040000100e7984 */ /* 0x000fe80000000800 */
[----:B------:R-:W-:Y:S01]  /*0880*/  LDS R25, [R16+0xd80] ;  /* 0x000d800010197984 */ /* 0x000fe20000000800 */
[----:B0-----:R-:W-:-:S03]  /*0890*/  FFMA R9, R9, R7, R6 ;  /* 0x0000000709097223 */ /* 0x001fc60000000006 */
[----:B------:R-:W0:Y:S02]  /*08a0*/  LDS.128 R4, [R22+0x20] ;  /* 0x0000200016047984 */ /* 0x000e240000000c00 */
[----:B0-----:R-:W-:Y:S02]  /*08b0*/  FFMA R4, R4, R14, R9 ;  /* 0x0000000e04047223 */ /* 0x001fe40000000009 */
[----:B------:R-:W0:Y:S04]  /*08c0*/  LDS R14, [R16+0x500] ;  /* 0x00050000100e7984 */ /* 0x000e280000000800 */
[----:B------:R-:W2:Y:S01]  /*08d0*/  LDS R9, [R16+0x580] ;  /* 0x0005800010097984 */ /* 0x000ea20000000800 */
[----:B------:R-:W-:-:S03]  /*08e0*/  FFMA R5, R23, R5, R4 ;  /* 0x0000000517057223 */ /* 0x000fc60000000004 */
[----:B------:R-:W-:Y:S01]  /*08f0*/  LDS R23, [R16+0x680] ;  /* 0x0006800010177984 */ /* 0x000fe20000000800 */
[----:B0-----:R-:W-:-:S03]  /*0900*/  FFMA R6, R14, R6, R5 ;  /* 0x000000060e067223 */ /* 0x001fc60000000005 */
[----:B------:R-:W-:Y:S01]  /*0910*/  LDS R14, [R16+0x600] ;  /* 0x00060000100e7984 */ /* 0x000fe20000000800 */
[----:B--2---:R-:W-:-:S03]  /*0920*/  FFMA R9, R9, R7, R6 ;  /* 0x0000000709097223 */ /* 0x004fc60000000006 */
        /* <DEDUP_REMOVED lines=29> */
[----:B------:R-:W0:Y:S02]  /*0b00*/  LDS R14, [R16+0xd00] ;  /* 0x000d0000100e7984 */ /* 0x000e240000000800 */
[----:B------:R-:W-:Y:S02]  /*0b10*/  FFMA R5, R23, R5, R4 ;  /* 0x0000000517057223 */ /* 0x000fe40000000004 */
[----:B------:R-:W-:Y:S02]  /*0b20*/  LDS R9, [R16+0xe00] ;  /* 0x000e000010097984 */ /* 0x000fe40000000800 */
[----:B0-----:R-:W-:-:S04]  /*0b30*/  FFMA R6, R14, R6, R5 ;  /* 0x000000060e067223 */ /* 0x001fc80000000005 */
[----:B------:R-:W-:Y:S02]  /*0b40*/  FFMA R25, R25, R7, R6 ;  /* 0x0000000719197223 */ /* 0x000fe40000000006 */
[----:B------:R-:W0:Y:S01]  /*0b50*/  LDS.128 R4, [R22+0x70] ;  /* 0x0000700016047984 */ /* 0x000e220000000c00 */
[----:B------:R-:W-:-:S03]  /*0b60*/  FFMA R23, R15, R10, R8 ;  /* 0x0000000a0f177223 */ /* 0x000fc60000000008 */
[----:B------:R-:W2:Y:S04]  /*0b70*/  LDS R8, [R16+0xe80] ;  /* 0x000e800010087984 */ /* 0x000ea80000000800 */
[----:B------:R-:W-:Y:S01]  /*0b80*/  LDS R15, [R16+0xf00] ;  /* 0x000f0000100f7984 */ /* 0x000fe20000000800 */
[----:B0-----:R-:W-:-:S03]  /*0b90*/  FFMA R9, R4, R9, R25 ;  /* 0x0000000904097223 */ /* 0x001fc60000000019 */
[----:B------:R-:W-:Y:S01]  /*0ba0*/  LDS R4, [R16+0xf80] ;  /* 0x000f800010047984 */ /* 0x000fe20000000800 */
[----:B------:R-:W-:Y:S06]  /*0bb0*/  BAR.SYNC.DEFER_BLOCKING 0x0 ;  /* 0x0000000000007b1d */ /* 0x000fec0000010000 */
[----:B------:R-:W3:Y:S01]  /*0bc0*/  LDG.E R25, desc[UR8][R26.64+0x100] ;  /* 0x000100081a197981 */ /* 0x000ee2000c1e1900 */
[----:B------:R-:W-:Y:S01]  /*0bd0*/  FFMA R23, R12, R11, R23 ;  /* 0x0000000b0c177223 */ /* 0x000fe20000000017 */
[----:B--2---:R-:W-:Y:S02]  /*0be0*/  FFMA R12, R8, R5, R9 ;  /* 0x00000005080c7223 */ /* 0x004fe40000000009 */
[----:B---3--:R-:W-:Y:S01]  /*0bf0*/  STS [R20], R25 ;  /* 0x0000001914007388 */ /* 0x008fe20000000800 */
        /* <DEDUP_REMOVED lines=8> */
[----:B--2---:R-:W-:-:S04]  /*0c80*/  FFMA R5, R5, R9, R8 ;  /* 0x0000000905057223 */ /* 0x004fc80000000008 */
[----:B0-----:R-:W-:Y:S02]  /*0c90*/  FFMA R10, R14, R10, R5 ;  /* 0x0000000a0e0a7223 */ /* 0x001fe40000000005 */
[----:B------:R-:W-:Y:S02]  /*0ca0*/  LDS R5, [R16+0x200] ;  /* 0x0002000010057984 */ /* 0x000fe40000000800 */
[----:B---3--:R-:W-:Y:S02]  /*0cb0*/  FFMA R13, R13, R11, R10 ;  /* 0x0000000b0d0d7223 */ /* 0x008fe4000000000a */
[----:B------:R-:W0:Y:S04]  /*0cc0*/  LDS.128 R8, [R22+0x10] ;  /* 0x0000100016087984 */ /* 0x000e280000000c00 */
[----:B------:R-:W2:Y:S01]  /*0cd0*/  LDS R14, [R16+0x300] ;  /* 0x00030000100e7984 */ /* 0x000ea20000000800 */
[----:B0-----:R-:W-:-:S03]  /*0ce0*/  FFMA R8, R8, R5, R13 ;  /* 0x0000000508087223 */ /* 0x001fc6000000000d */
[----:B------:R-:W0:Y:S01]  /*0cf0*/  LDS R5, [R16+0x380] ;  /* 0x0003800010057984 */ /* 0x000e220000000800 */
[----:B------:R-:W-:-:S03]  /*0d00*/  FFMA R9, R25, R9, R8 ;  /* 0x0000000919097223 */ /* 0x000fc60000000008 */
[----:B------:R-:W-:Y:S01]  /*0d10*/  LDS R13, [R16+0x400] ;  /* 0x00040000100d7984 */ /* 0x000fe20000000800 */
[----:B--2---:R-:W-:-:S03]  /*0d20*/  FFMA R10, R14, R10, R9 ;  /* 0x0000000a0e0a7223 */ /* 0x004fc60000000009 */
[----:B------:R-:W-:Y:S04]  /*0d30*/  LDS R25, [R16+0x480] ;  /* 0x0004800010197984 */ /* 0x000fe80000000800 */
[----:B------:R-:W-:Y:S01]  /*0d40*/  LDS R14, [R16+0x500] ;  /* 0x00050000100e7984 */ /* 0x000fe20000000800 */
[----:B0-----:R-:W-:-:S03]  /*0d50*/  FFMA R5, R5, R11, R10 ;  /* 0x0000000b05057223 */ /* 0x001fc6000000000a */
        /* <DEDUP_REMOVED lines=41> */
[----:B------:R-:W-:-:S04]  /*0ff0*/  FFMA R10, R14, R10, R9 ;  /* 0x0000000a0e0a7223 */ /* 0x000fc80000000009 */
[----:B0-----:R-:W-:Y:S02]  /*1000*/  FFMA R5, R5, R11, R10 ;  /* 0x0000000b05057223 */ /* 0x001fe4000000000a */
[----:B------:R-:W0:Y:S02]  /*1010*/  LDS.128 R8, [R22+0x70] ;  /* 0x0000700016087984 */ /* 0x000e240000000c00 */
[----:B0-----:R-:W-:Y:S02]  /*1020*/  FFMA R14, R8, R13, R5 ;  /* 0x0000000d080e7223 */ /* 0x001fe40000000005 */
[----:B------:R-:W0:Y:S04]  /*1030*/  LDS R13, [R16+0xe80] ;  /* 0x000e8000100d7984 */ /* 0x000e280000000800 */
[----:B------:R-:W-:Y:S04]  /*1040*/  LDS R5, [R16+0xf00] ;  /* 0x000f000010057984 */ /* 0x000fe80000000800 */
[----:B------:R-:W-:Y:S01]  /*1050*/  LDS R8, [R16+0xf80] ;  /* 0x000f800010087984 */ /* 0x000fe20000000800 */
[----:B------:R-:W-:Y:S06]  /*1060*/  BAR.SYNC.DEFER_BLOCKING 0x0 ;  /* 0x0000000000007b1d */ /* 0x000fec0000010000 */
[----:B------:R-:W2:Y:S01]  /*1070*/  LDG.E R27, desc[UR8][R26.64+0x180] ;  /* 0x000180081a1b7981 */ /* 0x000ea2000c1e1900 */
[----:B------:R-:W-:Y:S01]  /*1080*/  FFMA R25, R15, R6, R12 ;  /* 0x000000060f197223 */ /* 0x000fe2000000000c */
[----:B0-----:R-:W-:-:S02]  /*1090*/  FFMA R6, R13, R9, R14 ;  /* 0x000000090d067223 */ /* 0x001fc4000000000e */
[----:B--2---:R-:W-:Y:S01]  /*10a0*/  STS [R20], R27 ;  /* 0x0000001b14007388 */ /* 0x004fe20000000800 */
[----:B------:R-:W-:Y:S06]  /*10b0*/  BAR.SYNC.DEFER_BLOCKING 0x0 ;  /* 0x0000000000007b1d */ /* 0x000fec0000010000 */
[----:B------:R-:W-:Y:S04]  /*10c0*/  LDS R9, [R16] ;  /* 0x0000000010097984 */ /* 0x000fe80000000800 */
[----:B------:R-:W0:Y:S04]  /*10d0*/  LDS.128 R12, [R22] ;  /* 0x00000000160c7984 */ /* 0x000e280000000c00 */
[----:B------:R-:W2:Y:S04]  /*10e0*/  LDS R29, [R16+0x80] ;  /* 0x00008000101d7984 */ /* 0x000ea80000000800 */
[----:B------:R-:W3:Y:S04]  /*10f0*/  LDS R28, [R16+0x100] ;  /* 0x00010000101c7984 */ /* 0x000ee80000000800 */
[----:B------:R-:W-:Y:S04]  /*1100*/  LDS R27, [R16+0x280] ;  /* 0x00028000101b7984 */ /* 0x000fe80000000800 */
[----:B------:R-:W-:Y:S01]  /*1110*/  LDS R26, [R16+0x300] ;  /* 0x00030000101a7984 */ /* 0x000fe20000000800 */
[----:B0-----:R-:W-:-:S03]  /*1120*/  FFMA R12, R12, R9, R21 ;  /* 0x000000090c0c7223 */ /* 0x001fc60000000015 */
[----:B------:R-:W0:Y:S01]  /*1130*/  LDS R9, [R16+0x180] ;  /* 0x0001800010097984 */ /* 0x000e220000000800 */
[----:B--2---:R-:W-:-:S03]  /*1140*/  FFMA R13, R29, R13, R12 ;  /* 0x0000000d1d0d7223 */ /* 0x004fc6000000000c */
[----:B------:R-:W-:Y:S01]  /*1150*/  LDS R21, [R16+0x200] ;  /* 0x0002000010157984 */ /* 0x000fe20000000800 */
[----:B---3--:R-:W-:-:S03]  /*1160*/  FFMA R14, R28, R14, R13 ;  /* 0x0000000e1c0e7223 */ /* 0x008fc6000000000d */
        /* <DEDUP_REMOVED lines=53> */
[----:B------:R-:W-:Y:S02]  /*14c0*/  LDS R27, [R16+0xe80] ;  /* 0x000e8000101b7984 */ /* 0x000fe40000000800 */
[----:B0-----:R-:W-:Y:S02]  /*14d0*/  FFMA R9, R9, R15, R14 ;  /* 0x0000000f09097223 */ /* 0x001fe4000000000e */
[----:B------:R-:W0:Y:S01]  /*14e0*/  LDS.128 R12, [R22+0x70] ;  /* 0x00007000160c7984 */ /* 0x000e220000000c00 */
[----:B------:R-:W-:-:S04]  /*14f0*/  IADD3 R19, PT, PT, R19, 0x1, RZ ;  /* 0x0000000113137810 */ /* 0x000fc80007ffe0ff */
[----:B------:R-:W-:Y:S01]  /*1500*/  ISETP.NE.AND P0, PT, R19, RZ, PT ;  /* 0x000000ff1300720c */ /* 0x000fe20003f05270 */
[----:B0-----:R-:W-:Y:S02]  /*1510*/  FFMA R26, R12, R21, R9 ;  /* 0x000000150c1a7223 */ /* 0x001fe40000000009 */
[----:B------:R-:W0:Y:S02]  /*1520*/  LDS R12, [R16+0xf80] ;  /* 0x000f8000100c7984 */ /* 0x000e240000000800 */
[----:B------:R-:W-:Y:S01]  /*1530*/  FFMA R13, R27, R13, R26 ;  /* 0x0000000d1b0d7223 */ /* 0x000fe2000000001a */
[----:B------:R-:W-:Y:S01]  /*1540*/  FFMA R5, R5, R10, R6 ;  /* 0x0000000a05057223 */ /* 0x000fe20000000006 */
[----:B-1----:R-:W-:Y:S02]  /*1550*/  MOV R6, R2 ;  /* 0x0000000200067202 */ /* 0x002fe40000000f00 */
[----:B------:R-:W-:Y:S01]  /*1560*/  FFMA R21, R28, R14, R13 ;  /* 0x0000000e1c157223 */ /* 0x000fe2000000000d */
[----:B------:R-:W-:Y:S01]  /*1570*/  FFMA R25, R4, R7, R25 ;  /* 0x0000000704197223 */ /* 0x000fe20000000019 */
[----:B------:R-:W-:Y:S01]  /*1580*/  FFMA R13, R8, R11, R5 ;  /* 0x0000000b080d7223 */ /* 0x000fe20000000005 */
[----:B------:R-:W-:-:S02]  /*1590*/  IADD3 R18, PT, PT, R18, 0x20, RZ ;  /* 0x0000002012127810 */ /* 0x000fc40007ffe0ff */
[----:B------:R-:W-:Y:S01]  /*15a0*/  LEA R17, R6, R17, 0x5 ;  /* 0x0000001106117211 */ /* 0x000fe200078e28ff */
[----:B0-----:R-:W-:Y:S01]  /*15b0*/  FFMA R21, R12, R15, R21 ;  /* 0x0000000f0c157223 */ /* 0x001fe20000000015 */
[----:B------:R-:W-:Y:S06]  /*15c0*/  BAR.SYNC.DEFER_BLOCKING 0x0 ;  /* 0x0000000000007b1d */ /* 0x000fec0000010000 */
[----:B------:R-:W-:Y:S05]  /*15d0*/  @P0 BRA `(.L_x_10) ;  /* 0xffffffec00080947 */ /* 0x000fea000383ffff */
.L_x_9:
[----:B------:R-:W0:Y:S01]  /*15e0*/  LDC.64 R4, c[0x0][0x390] ;  /* 0x0000e400ff047b82 */ /* 0x000e220000000a00 */
[----:B---34-:R-:W-:-:S05]  /*15f0*/  LEA R3, R0, R3, 0x7 ;  /* 0x0000000300037211 */ /* 0x018fca00078e38ff */
[----:B------:R-:W-:-:S04]  /*1600*/  IMAD R3, R24, R6, R3 ;  /* 0x0000000618037224 */ /* 0x000fc800078e0203 */
[----:B0-----:R-:W-:-:S05]  /*1610*/  IMAD.WIDE R2, R3, 0x4, R4 ;  /* 0x0000000403027825 */ /* 0x001fca00078e0204 */
[----:B------:R-:W-:Y:S04]  /*1620*/  STG.E desc[UR8][R2.64], R23 ;  /* 0x0000001702007986 */ /* 0x000fe8000c101908 */
[----:B------:R-:W-:Y:S04]  /*1630*/  STG.E desc[UR8][R2.64+0x80], R25 ;  /* 0x0000801902007986 */ /* 0x000fe8000c101908 */
[----:B------:R-:W-:Y:S04]  /*1640*/  STG.E desc[UR8][R2.64+0x100], R13 ;  /* 0x0001000d02007986 */ /* 0x000fe8000c101908 */
[----:B------:R-:W-:Y:S01]  /*1650*/  STG.E desc[UR8][R2.64+0x180], R21 ;  /* 0x0001801502007986 */ /* 0x000fe2000c101908 */
[----:B------:R-:W-:Y:S05]  /*1660*/  EXIT ;  /* 0x000000000000794d */ /* 0x000fea0003800000 */
.L_x_11:
        /* <DEDUP_REMOVED lines=9> */
.L_x_14:


//--------------------- .nv.shared.reserved.0     --------------------------
	.section	.nv.shared.reserved.0,"aw",@nobits
	.weak		__nv_reservedSMEM_offset_0_alias
	.size		__nv_reservedSMEM_offset_0_alias, 0, 64
	.other		__nv_reservedSMEM_offset_0_alias,@"STO_CUDA_RESERVED_SHARED STV_DEFAULT"
__nv_reservedSMEM_offset_0_alias:
	.zero		0
	.zero		64


//--------------------- .nv.shared._Z19matmul_tiled_kernelPfS_S_i --------------------------
	.section	.nv.shared._Z19matmul_tiled_kernelPfS_S_i,"aw",@nobits
	.sectionflags	@""
	.align	4
.nv.shared._Z19matmul_tiled_kernelPfS_S_i:
	.zero		9216


//--------------------- .nv.shared._Z20matmul_coarse_kernelPfS_S_i --------------------------
	.section	.nv.shared._Z20matmul_coarse_kernelPfS_S_i,"aw",@nobits
	.sectionflags	@""
	.align	4
.nv.shared._Z20matmul_coarse_kernelPfS_S_i:
	.zero		9216


//--------------------- .nv.constant0._Z13matmul_kernelPfS_S_i --------------------------
	.section	.nv.constant0._Z13matmul_kernelPfS_S_i,"a",@progbits
	.sectionflags	@""
	.align	4
.nv.constant0._Z13matmul_kernelPfS_S_i:
	.zero		924


//--------------------- .nv.constant0._Z19matmul_tiled_kernelPfS_S_i --------------------------
	.section	.nv.constant0._Z19matmul_tiled_kernelPfS_S_i,"a",@progbits
	.sectionflags	@""
	.align	4
.nv.constant0._Z19matmul_tiled_kernelPfS_S_i:
	.zero		924


//--------------------- .nv.constant0._Z20matmul_coarse_kernelPfS_S_i --------------------------
	.section	.nv.constant0._Z20matmul_coarse_kernelPfS_S_i,"a",@progbits
	.sectionflags	@""
	.align	4
.nv.constant0._Z20matmul_coarse_kernelPfS_S_i:
	.zero		924


//--------------------- SYMBOLS --------------------------

	.type		.nv.reservedSmem.offset0,@object
	.size		.nv.reservedSmem.offset0,0x4
	.type		.nv.reservedSmem.cap,@object
	.size		.nv.reservedSmem.cap,0x4
